//
// Generated by NVIDIA NVVM Compiler
//
// Compiler Build ID: CL-36424714
// Cuda compilation tools, release 13.0, V13.0.88
// Based on NVVM 20.0.0
//

.version 9.0
.target sm_100
.address_size 64

	// .globl	_Z26nppiErode3x3_8u_C1R_kernelPKhiPhiii

.visible .entry _Z26nppiErode3x3_8u_C1R_kernelPKhiPhiii(
	.param .u64 .ptr .align 1 _Z26nppiErode3x3_8u_C1R_kernelPKhiPhiii_param_0,
	.param .u32 _Z26nppiErode3x3_8u_C1R_kernelPKhiPhiii_param_1,
	.param .u64 .ptr .align 1 _Z26nppiErode3x3_8u_C1R_kernelPKhiPhiii_param_2,
	.param .u32 _Z26nppiErode3x3_8u_C1R_kernelPKhiPhiii_param_3,
	.param .u32 _Z26nppiErode3x3_8u_C1R_kernelPKhiPhiii_param_4,
	.param .u32 _Z26nppiErode3x3_8u_C1R_kernelPKhiPhiii_param_5
)
{
	.reg .pred 	%p<4>;
	.reg .b16 	%rs<18>;
	.reg .b32 	%r<33>;
	.reg .b64 	%rd<33>;

	ld.param.u64 	%rd1, [_Z26nppiErode3x3_8u_C1R_kernelPKhiPhiii_param_0];
	ld.param.u32 	%r3, [_Z26nppiErode3x3_8u_C1R_kernelPKhiPhiii_param_1];
	ld.param.u64 	%rd2, [_Z26nppiErode3x3_8u_C1R_kernelPKhiPhiii_param_2];
	ld.param.u32 	%r4, [_Z26nppiErode3x3_8u_C1R_kernelPKhiPhiii_param_3];
	ld.param.u32 	%r5, [_Z26nppiErode3x3_8u_C1R_kernelPKhiPhiii_param_4];
	ld.param.u32 	%r7, [_Z26nppiErode3x3_8u_C1R_kernelPKhiPhiii_param_5];
	mov.u32 	%r8, %ctaid.x;
	mov.u32 	%r9, %ntid.x;
	mov.u32 	%r10, %tid.x;
	mad.lo.s32 	%r1, %r8, %r9, %r10;
	mov.u32 	%r11, %ctaid.y;
	mov.u32 	%r12, %ntid.y;
	mov.u32 	%r13, %tid.y;
	mad.lo.s32 	%r14, %r11, %r12, %r13;
	setp.ge.s32 	%p1, %r1, %r5;
	setp.ge.s32 	%p2, %r14, %r7;
	or.pred  	%p3, %p1, %p2;
	@%p3 bra 	$L__BB0_2;
	cvta.to.global.u64 	%rd3, %rd2;
	cvta.to.global.u64 	%rd4, %rd1;
	mul.lo.s32 	%r15, %r4, %r14;
	cvt.s64.s32 	%rd5, %r15;
	add.s32 	%r16, %r7, -1;
	add.s32 	%r17, %r5, -1;
	max.s32 	%r18, %r1, 1;
	add.s32 	%r19, %r18, -1;
	cvt.u64.u32 	%rd6, %r19;
	max.u32 	%r20, %r14, 1;
	add.s32 	%r21, %r20, -1;
	mul.lo.s32 	%r22, %r21, %r3;
	cvt.s64.s32 	%rd7, %r22;
	add.s64 	%rd8, %rd6, %rd7;
	add.s64 	%rd9, %rd4, %rd8;
	ld.global.u8 	%rs1, [%rd9];
	min.s32 	%r23, %r1, %r17;
	max.s32 	%r24, %r23, 0;
	cvt.u64.u32 	%rd10, %r24;
	add.s64 	%rd11, %rd10, %rd7;
	add.s64 	%rd12, %rd4, %rd11;
	ld.global.u8 	%rs2, [%rd12];
	min.u16 	%rs3, %rs2, %rs1;
	add.s32 	%r25, %r1, 1;
	min.s32 	%r26, %r25, %r17;
	max.s32 	%r27, %r26, 0;
	cvt.u64.u32 	%rd13, %r27;
	add.s64 	%rd14, %rd13, %rd7;
	add.s64 	%rd15, %rd4, %rd14;
	ld.global.u8 	%rs4, [%rd15];
	min.u16 	%rs5, %rs4, %rs3;
	min.u32 	%r28, %r14, %r16;
	mul.lo.s32 	%r29, %r28, %r3;
	cvt.s64.s32 	%rd16, %r29;
	add.s64 	%rd17, %rd6, %rd16;
	add.s64 	%rd18, %rd4, %rd17;
	ld.global.u8 	%rs6, [%rd18];
	min.u16 	%rs7, %rs6, %rs5;
	add.s64 	%rd19, %rd10, %rd16;
	add.s64 	%rd20, %rd4, %rd19;
	ld.global.u8 	%rs8, [%rd20];
	min.u16 	%rs9, %rs8, %rs7;
	add.s64 	%rd21, %rd13, %rd16;
	add.s64 	%rd22, %rd4, %rd21;
	ld.global.u8 	%rs10, [%rd22];
	min.u16 	%rs11, %rs10, %rs9;
	add.s32 	%r30, %r14, 1;
	min.u32 	%r31, %r30, %r16;
	mul.lo.s32 	%r32, %r31, %r3;
	cvt.s64.s32 	%rd23, %r32;
	add.s64 	%rd24, %rd6, %rd23;
	add.s64 	%rd25, %rd4, %rd24;
	ld.global.u8 	%rs12, [%rd25];
	min.u16 	%rs13, %rs12, %rs11;
	add.s64 	%rd26, %rd10, %rd23;
	add.s64 	%rd27, %rd4, %rd26;
	ld.global.u8 	%rs14, [%rd27];
	min.u16 	%rs15, %rs14, %rs13;
	add.s64 	%rd28, %rd13, %rd23;
	add.s64 	%rd29, %rd4, %rd28;
	ld.global.u8 	%rs16, [%rd29];
	min.u16 	%rs17, %rs16, %rs15;
	cvt.s64.s32 	%rd30, %r1;
	add.s64 	%rd31, %rd5, %rd30;
	add.s64 	%rd32, %rd3, %rd31;
	st.global.u8 	[%rd32], %rs17;
$L__BB0_2:
	ret;

}
	// .globl	_Z27nppiErode3x3_32f_C1R_kernelPKfiPfiii
.visible .entry _Z27nppiErode3x3_32f_C1R_kernelPKfiPfiii(
	.param .u64 .ptr .align 1 _Z27nppiErode3x3_32f_C1R_kernelPKfiPfiii_param_0,
	.param .u32 _Z27nppiErode3x3_32f_C1R_kernelPKfiPfiii_param_1,
	.param .u64 .ptr .align 1 _Z27nppiErode3x3_32f_C1R_kernelPKfiPfiii_param_2,
	.param .u32 _Z27nppiErode3x3_32f_C1R_kernelPKfiPfiii_param_3,
	.param .u32 _Z27nppiErode3x3_32f_C1R_kernelPKfiPfiii_param_4,
	.param .u32 _Z27nppiErode3x3_32f_C1R_kernelPKfiPfiii_param_5
)
{
	.reg .pred 	%p<12>;
	.reg .b32 	%r<33>;
	.reg .b32 	%f<19>;
	.reg .b64 	%rd<27>;

	ld.param.u64 	%rd1, [_Z27nppiErode3x3_32f_C1R_kernelPKfiPfiii_param_0];
	ld.param.u32 	%r3, [_Z27nppiErode3x3_32f_C1R_kernelPKfiPfiii_param_1];
	ld.param.u64 	%rd2, [_Z27nppiErode3x3_32f_C1R_kernelPKfiPfiii_param_2];
	ld.param.u32 	%r4, [_Z27nppiErode3x3_32f_C1R_kernelPKfiPfiii_param_3];
	ld.param.u32 	%r5, [_Z27nppiErode3x3_32f_C1R_kernelPKfiPfiii_param_4];
	ld.param.u32 	%r7, [_Z27nppiErode3x3_32f_C1R_kernelPKfiPfiii_param_5];
	mov.u32 	%r8, %ctaid.x;
	mov.u32 	%r9, %ntid.x;
	mov.u32 	%r10, %tid.x;
	mad.lo.s32 	%r1, %r8, %r9, %r10;
	mov.u32 	%r11, %ctaid.y;
	mov.u32 	%r12, %ntid.y;
	mov.u32 	%r13, %tid.y;
	mad.lo.s32 	%r14, %r11, %r12, %r13;
	setp.ge.s32 	%p1, %r1, %r5;
	setp.ge.s32 	%p2, %r14, %r7;
	or.pred  	%p3, %p1, %p2;
	@%p3 bra 	$L__BB1_2;
	cvta.to.global.u64 	%rd3, %rd1;
	cvta.to.global.u64 	%rd4, %rd2;
	mul.lo.s32 	%r15, %r4, %r14;
	cvt.s64.s32 	%rd5, %r15;
	add.s64 	%rd6, %rd4, %rd5;
	add.s32 	%r16, %r7, -1;
	add.s32 	%r17, %r5, -1;
	max.s32 	%r18, %r1, 1;
	add.s32 	%r19, %r18, -1;
	max.u32 	%r20, %r14, 1;
	add.s32 	%r21, %r20, -1;
	mul.lo.s32 	%r22, %r21, %r3;
	cvt.s64.s32 	%rd7, %r22;
	add.s64 	%rd8, %rd3, %rd7;
	mul.wide.u32 	%rd9, %r19, 4;
	add.s64 	%rd10, %rd8, %rd9;
	ld.global.f32 	%f1, [%rd10];
	min.f32 	%f2, %f1, 0f501502F9;
	min.s32 	%r23, %r1, %r17;
	max.s32 	%r24, %r23, 0;
	mul.wide.u32 	%rd11, %r24, 4;
	add.s64 	%rd12, %rd8, %rd11;
	ld.global.f32 	%f3, [%rd12];
	setp.lt.f32 	%p4, %f3, %f2;
	selp.f32 	%f4, %f3, %f2, %p4;
	add.s32 	%r25, %r1, 1;
	min.s32 	%r26, %r25, %r17;
	max.s32 	%r27, %r26, 0;
	mul.wide.u32 	%rd13, %r27, 4;
	add.s64 	%rd14, %rd8, %rd13;
	ld.global.f32 	%f5, [%rd14];
	setp.lt.f32 	%p5, %f5, %f4;
	selp.f32 	%f6, %f5, %f4, %p5;
	min.u32 	%r28, %r14, %r16;
	mul.lo.s32 	%r29, %r28, %r3;
	cvt.s64.s32 	%rd15, %r29;
	add.s64 	%rd16, %rd3, %rd15;
	add.s64 	%rd17, %rd16, %rd9;
	ld.global.f32 	%f7, [%rd17];
	setp.lt.f32 	%p6, %f7, %f6;
	selp.f32 	%f8, %f7, %f6, %p6;
	add.s64 	%rd18, %rd16, %rd11;
	ld.global.f32 	%f9, [%rd18];
	setp.lt.f32 	%p7, %f9, %f8;
	selp.f32 	%f10, %f9, %f8, %p7;
	add.s64 	%rd19, %rd16, %rd13;
	ld.global.f32 	%f11, [%rd19];
	setp.lt.f32 	%p8, %f11, %f10;
	selp.f32 	%f12, %f11, %f10, %p8;
	add.s32 	%r30, %r14, 1;
	min.u32 	%r31, %r30, %r16;
	mul.lo.s32 	%r32, %r31, %r3;
	cvt.s64.s32 	%rd20, %r32;
	add.s64 	%rd21, %rd3, %rd20;
	add.s64 	%rd22, %rd21, %rd9;
	ld.global.f32 	%f13, [%rd22];
	setp.lt.f32 	%p9, %f13, %f12;
	selp.f32 	%f14, %f13, %f12, %p9;
	add.s64 	%rd23, %rd21, %rd11;
	ld.global.f32 	%f15, [%rd23];
	setp.lt.f32 	%p10, %f15, %f14;
	selp.f32 	%f16, %f15, %f14, %p10;
	add.s64 	%rd24, %rd21, %rd13;
	ld.global.f32 	%f17, [%rd24];
	setp.lt.f32 	%p11, %f17, %f16;
	selp.f32 	%f18, %f17, %f16, %p11;
	mul.wide.s32 	%rd25, %r1, 4;
	add.s64 	%rd26, %rd6, %rd25;
	st.global.f32 	[%rd26], %f18;
$L__BB1_2:
	ret;

}
	// .globl	_Z27nppiDilate3x3_8u_C1R_kernelPKhiPhiii
.visible .entry _Z27nppiDilate3x3_8u_C1R_kernelPKhiPhiii(
	.param .u64 .ptr .align 1 _Z27nppiDilate3x3_8u_C1R_kernelPKhiPhiii_param_0,
	.param .u32 _Z27nppiDilate3x3_8u_C1R_kernelPKhiPhiii_param_1,
	.param .u64 .ptr .align 1 _Z27nppiDilate3x3_8u_C1R_kernelPKhiPhiii_param_2,
	.param .u32 _Z27nppiDilate3x3_8u_C1R_kernelPKhiPhiii_param_3,
	.param .u32 _Z27nppiDilate3x3_8u_C1R_kernelPKhiPhiii_param_4,
	.param .u32 _Z27nppiDilate3x3_8u_C1R_kernelPKhiPhiii_param_5
)
{
	.reg .pred 	%p<4>;
	.reg .b16 	%rs<18>;
	.reg .b32 	%r<33>;
	.reg .b64 	%rd<33>;

	ld.param.u64 	%rd1, [_Z27nppiDilate3x3_8u_C1R_kernelPKhiPhiii_param_0];
	ld.param.u32 	%r3, [_Z27nppiDilate3x3_8u_C1R_kernelPKhiPhiii_param_1];
	ld.param.u64 	%rd2, [_Z27nppiDilate3x3_8u_C1R_kernelPKhiPhiii_param_2];
	ld.param.u32 	%r4, [_Z27nppiDilate3x3_8u_C1R_kernelPKhiPhiii_param_3];
	ld.param.u32 	%r5, [_Z27nppiDilate3x3_8u_C1R_kernelPKhiPhiii_param_4];
	ld.param.u32 	%r7, [_Z27nppiDilate3x3_8u_C1R_kernelPKhiPhiii_param_5];
	mov.u32 	%r8, %ctaid.x;
	mov.u32 	%r9, %ntid.x;
	mov.u32 	%r10, %tid.x;
	mad.lo.s32 	%r1, %r8, %r9, %r10;
	mov.u32 	%r11, %ctaid.y;
	mov.u32 	%r12, %ntid.y;
	mov.u32 	%r13, %tid.y;
	mad.lo.s32 	%r14, %r11, %r12, %r13;
	setp.ge.s32 	%p1, %r1, %r5;
	setp.ge.s32 	%p2, %r14, %r7;
	or.pred  	%p3, %p1, %p2;
	@%p3 bra 	$L__BB2_2;
	cvta.to.global.u64 	%rd3, %rd2;
	cvta.to.global.u64 	%rd4, %rd1;
	mul.lo.s32 	%r15, %r4, %r14;
	cvt.s64.s32 	%rd5, %r15;
	add.s32 	%r16, %r7, -1;
	add.s32 	%r17, %r5, -1;
	max.s32 	%r18, %r1, 1;
	add.s32 	%r19, %r18, -1;
	cvt.u64.u32 	%rd6, %r19;
	max.u32 	%r20, %r14, 1;
	add.s32 	%r21, %r20, -1;
	mul.lo.s32 	%r22, %r21, %r3;
	cvt.s64.s32 	%rd7, %r22;
	add.s64 	%rd8, %rd6, %rd7;
	add.s64 	%rd9, %rd4, %rd8;
	ld.global.u8 	%rs1, [%rd9];
	min.s32 	%r23, %r1, %r17;
	max.s32 	%r24, %r23, 0;
	cvt.u64.u32 	%rd10, %r24;
	add.s64 	%rd11, %rd10, %rd7;
	add.s64 	%rd12, %rd4, %rd11;
	ld.global.u8 	%rs2, [%rd12];
	max.u16 	%rs3, %rs2, %rs1;
	add.s32 	%r25, %r1, 1;
	min.s32 	%r26, %r25, %r17;
	max.s32 	%r27, %r26, 0;
	cvt.u64.u32 	%rd13, %r27;
	add.s64 	%rd14, %rd13, %rd7;
	add.s64 	%rd15, %rd4, %rd14;
	ld.global.u8 	%rs4, [%rd15];
	max.u16 	%rs5, %rs4, %rs3;
	min.u32 	%r28, %r14, %r16;
	mul.lo.s32 	%r29, %r28, %r3;
	cvt.s64.s32 	%rd16, %r29;
	add.s64 	%rd17, %rd6, %rd16;
	add.s64 	%rd18, %rd4, %rd17;
	ld.global.u8 	%rs6, [%rd18];
	max.u16 	%rs7, %rs6, %rs5;
	add.s64 	%rd19, %rd10, %rd16;
	add.s64 	%rd20, %rd4, %rd19;
	ld.global.u8 	%rs8, [%rd20];
	max.u16 	%rs9, %rs8, %rs7;
	add.s64 	%rd21, %rd13, %rd16;
	add.s64 	%rd22, %rd4, %rd21;
	ld.global.u8 	%rs10, [%rd22];
	max.u16 	%rs11, %rs10, %rs9;
	add.s32 	%r30, %r14, 1;
	min.u32 	%r31, %r30, %r16;
	mul.lo.s32 	%r32, %r31, %r3;
	cvt.s64.s32 	%rd23, %r32;
	add.s64 	%rd24, %rd6, %rd23;
	add.s64 	%rd25, %rd4, %rd24;
	ld.global.u8 	%rs12, [%rd25];
	max.u16 	%rs13, %rs12, %rs11;
	add.s64 	%rd26, %rd10, %rd23;
	add.s64 	%rd27, %rd4, %rd26;
	ld.global.u8 	%rs14, [%rd27];
	max.u16 	%rs15, %rs14, %rs13;
	add.s64 	%rd28, %rd13, %rd23;
	add.s64 	%rd29, %rd4, %rd28;
	ld.global.u8 	%rs16, [%rd29];
	max.u16 	%rs17, %rs16, %rs15;
	cvt.s64.s32 	%rd30, %r1;
	add.s64 	%rd31, %rd5, %rd30;
	add.s64 	%rd32, %rd3, %rd31;
	st.global.u8 	[%rd32], %rs17;
$L__BB2_2:
	ret;

}
	// .globl	_Z28nppiDilate3x3_32f_C1R_kernelPKfiPfiii
.visible .entry _Z28nppiDilate3x3_32f_C1R_kernelPKfiPfiii(
	.param .u64 .ptr .align 1 _Z28nppiDilate3x3_32f_C1R_kernelPKfiPfiii_param_0,
	.param .u32 _Z28nppiDilate3x3_32f_C1R_kernelPKfiPfiii_param_1,
	.param .u64 .ptr .align 1 _Z28nppiDilate3x3_32f_C1R_kernelPKfiPfiii_param_2,
	.param .u32 _Z28nppiDilate3x3_32f_C1R_kernelPKfiPfiii_param_3,
	.param .u32 _Z28nppiDilate3x3_32f_C1R_kernelPKfiPfiii_param_4,
	.param .u32 _Z28nppiDilate3x3_32f_C1R_kernelPKfiPfiii_param_5
)
{
	.reg .pred 	%p<12>;
	.reg .b32 	%r<33>;
	.reg .b32 	%f<19>;
	.reg .b64 	%rd<27>;

	ld.param.u64 	%rd1, [_Z28nppiDilate3x3_32f_C1R_kernelPKfiPfiii_param_0];
	ld.param.u32 	%r3, [_Z28nppiDilate3x3_32f_C1R_kernelPKfiPfiii_param_1];
	ld.param.u64 	%rd2, [_Z28nppiDilate3x3_32f_C1R_kernelPKfiPfiii_param_2];
	ld.param.u32 	%r4, [_Z28nppiDilate3x3_32f_C1R_kernelPKfiPfiii_param_3];
	ld.param.u32 	%r5, [_Z28nppiDilate3x3_32f_C1R_kernelPKfiPfiii_param_4];
	ld.param.u32 	%r7, [_Z28nppiDilate3x3_32f_C1R_kernelPKfiPfiii_param_5];
	mov.u32 	%r8, %ctaid.x;
	mov.u32 	%r9, %ntid.x;
	mov.u32 	%r10, %tid.x;
	mad.lo.s32 	%r1, %r8, %r9, %r10;
	mov.u32 	%r11, %ctaid.y;
	mov.u32 	%r12, %ntid.y;
	mov.u32 	%r13, %tid.y;
	mad.lo.s32 	%r14, %r11, %r12, %r13;
	setp.ge.s32 	%p1, %r1, %r5;
	setp.ge.s32 	%p2, %r14, %r7;
	or.pred  	%p3, %p1, %p2;
	@%p3 bra 	$L__BB3_2;
	cvta.to.global.u64 	%rd3, %rd1;
	cvta.to.global.u64 	%rd4, %rd2;
	mul.lo.s32 	%r15, %r4, %r14;
	cvt.s64.s32 	%rd5, %r15;
	add.s64 	%rd6, %rd4, %rd5;
	add.s32 	%r16, %r7, -1;
	add.s32 	%r17, %r5, -1;
	max.s32 	%r18, %r1, 1;
	add.s32 	%r19, %r18, -1;
	max.u32 	%r20, %r14, 1;
	add.s32 	%r21, %r20, -1;
	mul.lo.s32 	%r22, %r21, %r3;
	cvt.s64.s32 	%rd7, %r22;
	add.s64 	%rd8, %rd3, %rd7;
	mul.wide.u32 	%rd9, %r19, 4;
	add.s64 	%rd10, %rd8, %rd9;
	ld.global.f32 	%f1, [%rd10];
	max.f32 	%f2, %f1, 0fD01502F9;
	min.s32 	%r23, %r1, %r17;
	max.s32 	%r24, %r23, 0;
	mul.wide.u32 	%rd11, %r24, 4;
	add.s64 	%rd12, %rd8, %rd11;
	ld.global.f32 	%f3, [%rd12];
	setp.gt.f32 	%p4, %f3, %f2;
	selp.f32 	%f4, %f3, %f2, %p4;
	add.s32 	%r25, %r1, 1;
	min.s32 	%r26, %r25, %r17;
	max.s32 	%r27, %r26, 0;
	mul.wide.u32 	%rd13, %r27, 4;
	add.s64 	%rd14, %rd8, %rd13;
	ld.global.f32 	%f5, [%rd14];
	setp.gt.f32 	%p5, %f5, %f4;
	selp.f32 	%f6, %f5, %f4, %p5;
	min.u32 	%r28, %r14, %r16;
	mul.lo.s32 	%r29, %r28, %r3;
	cvt.s64.s32 	%rd15, %r29;
	add.s64 	%rd16, %rd3, %rd15;
	add.s64 	%rd17, %rd16, %rd9;
	ld.global.f32 	%f7, [%rd17];
	setp.gt.f32 	%p6, %f7, %f6;
	selp.f32 	%f8, %f7, %f6, %p6;
	add.s64 	%rd18, %rd16, %rd11;
	ld.global.f32 	%f9, [%rd18];
	setp.gt.f32 	%p7, %f9, %f8;
	selp.f32 	%f10, %f9, %f8, %p7;
	add.s64 	%rd19, %rd16, %rd13;
	ld.global.f32 	%f11, [%rd19];
	setp.gt.f32 	%p8, %f11, %f10;
	selp.f32 	%f12, %f11, %f10, %p8;
	add.s32 	%r30, %r14, 1;
	min.u32 	%r31, %r30, %r16;
	mul.lo.s32 	%r32, %r31, %r3;
	cvt.s64.s32 	%rd20, %r32;
	add.s64 	%rd21, %rd3, %rd20;
	add.s64 	%rd22, %rd21, %rd9;
	ld.global.f32 	%f13, [%rd22];
	setp.gt.f32 	%p9, %f13, %f12;
	selp.f32 	%f14, %f13, %f12, %p9;
	add.s64 	%rd23, %rd21, %rd11;
	ld.global.f32 	%f15, [%rd23];
	setp.gt.f32 	%p10, %f15, %f14;
	selp.f32 	%f16, %f15, %f14, %p10;
	add.s64 	%rd24, %rd21, %rd13;
	ld.global.f32 	%f17, [%rd24];
	setp.gt.f32 	%p11, %f17, %f16;
	selp.f32 	%f18, %f17, %f16, %p11;
	mul.wide.s32 	%rd25, %r1, 4;
	add.s64 	%rd26, %rd6, %rd25;
	st.global.f32 	[%rd26], %f18;
$L__BB3_2:
	ret;

}
	// .globl	_Z23nppiErode_8u_C1R_kernelPKhiPhiiiS0_iiii
.visible .entry _Z23nppiErode_8u_C1R_kernelPKhiPhiiiS0_iiii(
	.param .u64 .ptr .align 1 _Z23nppiErode_8u_C1R_kernelPKhiPhiiiS0_iiii_param_0,
	.param .u32 _Z23nppiErode_8u_C1R_kernelPKhiPhiiiS0_iiii_param_1,
	.param .u64 .ptr .align 1 _Z23nppiErode_8u_C1R_kernelPKhiPhiiiS0_iiii_param_2,
	.param .u32 _Z23nppiErode_8u_C1R_kernelPKhiPhiiiS0_iiii_param_3,
	.param .u32 _Z23nppiErode_8u_C1R_kernelPKhiPhiiiS0_iiii_param_4,
	.param .u32 _Z23nppiErode_8u_C1R_kernelPKhiPhiiiS0_iiii_param_5,
	.param .u64 .ptr .align 1 _Z23nppiErode_8u_C1R_kernelPKhiPhiiiS0_iiii_param_6,
	.param .u32 _Z23nppiErode_8u_C1R_kernelPKhiPhiiiS0_iiii_param_7,
	.param .u32 _Z23nppiErode_8u_C1R_kernelPKhiPhiiiS0_iiii_param_8,
	.param .u32 _Z23nppiErode_8u_C1R_kernelPKhiPhiiiS0_iiii_param_9,
	.param .u32 _Z23nppiErode_8u_C1R_kernelPKhiPhiiiS0_iiii_param_10
)
{
	.reg .pred 	%p<29>;
	.reg .b16 	%rs<115>;
	.reg .b32 	%r<111>;
	.reg .b64 	%rd<73>;

	ld.param.u64 	%rd7, [_Z23nppiErode_8u_C1R_kernelPKhiPhiiiS0_iiii_param_0];
	ld.param.u32 	%r21, [_Z23nppiErode_8u_C1R_kernelPKhiPhiiiS0_iiii_param_1];
	ld.param.u64 	%rd6, [_Z23nppiErode_8u_C1R_kernelPKhiPhiiiS0_iiii_param_2];
	ld.param.u32 	%r22, [_Z23nppiErode_8u_C1R_kernelPKhiPhiiiS0_iiii_param_3];
	ld.param.u32 	%r23, [_Z23nppiErode_8u_C1R_kernelPKhiPhiiiS0_iiii_param_4];
	ld.param.u32 	%r29, [_Z23nppiErode_8u_C1R_kernelPKhiPhiiiS0_iiii_param_5];
	ld.param.u64 	%rd8, [_Z23nppiErode_8u_C1R_kernelPKhiPhiiiS0_iiii_param_6];
	ld.param.u32 	%r25, [_Z23nppiErode_8u_C1R_kernelPKhiPhiiiS0_iiii_param_7];
	ld.param.u32 	%r26, [_Z23nppiErode_8u_C1R_kernelPKhiPhiiiS0_iiii_param_8];
	ld.param.u32 	%r27, [_Z23nppiErode_8u_C1R_kernelPKhiPhiiiS0_iiii_param_9];
	ld.param.u32 	%r28, [_Z23nppiErode_8u_C1R_kernelPKhiPhiiiS0_iiii_param_10];
	cvta.to.global.u64 	%rd1, %rd7;
	cvta.to.global.u64 	%rd2, %rd8;
	mov.u32 	%r30, %ctaid.x;
	mov.u32 	%r31, %ntid.x;
	mov.u32 	%r32, %tid.x;
	mad.lo.s32 	%r1, %r30, %r31, %r32;
	mov.u32 	%r33, %ctaid.y;
	mov.u32 	%r34, %ntid.y;
	mov.u32 	%r35, %tid.y;
	mad.lo.s32 	%r36, %r33, %r34, %r35;
	setp.ge.s32 	%p1, %r1, %r23;
	setp.ge.s32 	%p2, %r36, %r29;
	or.pred  	%p3, %p1, %p2;
	@%p3 bra 	$L__BB4_46;
	setp.lt.s32 	%p4, %r26, 1;
	mov.b16 	%rs93, 255;
	@%p4 bra 	$L__BB4_45;
	setp.lt.s32 	%p5, %r25, 1;
	sub.s32 	%r3, %r1, %r27;
	add.s32 	%r4, %r23, -1;
	@%p5 bra 	$L__BB4_45;
	and.b32  	%r5, %r25, 7;
	and.b32  	%r6, %r25, 3;
	and.b32  	%r7, %r25, 2147483640;
	and.b32  	%r8, %r25, 1;
	add.s32 	%r9, %r29, -1;
	sub.s32 	%r10, %r36, %r28;
	mov.b16 	%rs93, 255;
	mov.b32 	%r106, 0;
$L__BB4_4:
	setp.lt.u32 	%p6, %r25, 8;
	mul.lo.s32 	%r12, %r106, %r25;
	add.s32 	%r39, %r10, %r106;
	min.s32 	%r40, %r39, %r9;
	max.s32 	%r41, %r40, 0;
	mul.lo.s32 	%r42, %r41, %r21;
	cvt.s64.s32 	%rd3, %r42;
	mov.b32 	%r109, 0;
	@%p6 bra 	$L__BB4_23;
	mov.b32 	%r107, 0;
$L__BB4_6:
	.pragma "nounroll";
	add.s32 	%r44, %r107, %r12;
	cvt.u64.u32 	%rd9, %r44;
	add.s64 	%rd4, %rd2, %rd9;
	ld.global.u8 	%rs44, [%rd4];
	setp.eq.s16 	%p7, %rs44, 0;
	@%p7 bra 	$L__BB4_8;
	add.s32 	%r45, %r3, %r107;
	min.s32 	%r46, %r45, %r4;
	max.s32 	%r47, %r46, 0;
	cvt.u64.u32 	%rd10, %r47;
	add.s64 	%rd11, %rd10, %rd3;
	add.s64 	%rd12, %rd1, %rd11;
	ld.global.u8 	%rs45, [%rd12];
	and.b16  	%rs46, %rs93, 255;
	min.u16 	%rs93, %rs45, %rs46;
$L__BB4_8:
	ld.global.u8 	%rs47, [%rd4+1];
	setp.eq.s16 	%p8, %rs47, 0;
	@%p8 bra 	$L__BB4_10;
	add.s32 	%r48, %r107, %r3;
	add.s32 	%r49, %r48, 1;
	min.s32 	%r50, %r49, %r4;
	max.s32 	%r51, %r50, 0;
	cvt.u64.u32 	%rd13, %r51;
	add.s64 	%rd14, %rd13, %rd3;
	add.s64 	%rd15, %rd1, %rd14;
	ld.global.u8 	%rs48, [%rd15];
	and.b16  	%rs49, %rs93, 255;
	min.u16 	%rs93, %rs48, %rs49;
$L__BB4_10:
	ld.global.u8 	%rs50, [%rd4+2];
	setp.eq.s16 	%p9, %rs50, 0;
	@%p9 bra 	$L__BB4_12;
	add.s32 	%r52, %r107, %r3;
	add.s32 	%r53, %r52, 2;
	min.s32 	%r54, %r53, %r4;
	max.s32 	%r55, %r54, 0;
	cvt.u64.u32 	%rd16, %r55;
	add.s64 	%rd17, %rd16, %rd3;
	add.s64 	%rd18, %rd1, %rd17;
	ld.global.u8 	%rs51, [%rd18];
	and.b16  	%rs52, %rs93, 255;
	min.u16 	%rs93, %rs51, %rs52;
$L__BB4_12:
	ld.global.u8 	%rs53, [%rd4+3];
	setp.eq.s16 	%p10, %rs53, 0;
	@%p10 bra 	$L__BB4_14;
	add.s32 	%r56, %r107, %r3;
	add.s32 	%r57, %r56, 3;
	min.s32 	%r58, %r57, %r4;
	max.s32 	%r59, %r58, 0;
	cvt.u64.u32 	%rd19, %r59;
	add.s64 	%rd20, %rd19, %rd3;
	add.s64 	%rd21, %rd1, %rd20;
	ld.global.u8 	%rs54, [%rd21];
	and.b16  	%rs55, %rs93, 255;
	min.u16 	%rs93, %rs54, %rs55;
$L__BB4_14:
	ld.global.u8 	%rs56, [%rd4+4];
	setp.eq.s16 	%p11, %rs56, 0;
	@%p11 bra 	$L__BB4_16;
	add.s32 	%r60, %r107, %r3;
	add.s32 	%r61, %r60, 4;
	min.s32 	%r62, %r61, %r4;
	max.s32 	%r63, %r62, 0;
	cvt.u64.u32 	%rd22, %r63;
	add.s64 	%rd23, %rd22, %rd3;
	add.s64 	%rd24, %rd1, %rd23;
	ld.global.u8 	%rs57, [%rd24];
	and.b16  	%rs58, %rs93, 255;
	min.u16 	%rs93, %rs57, %rs58;
$L__BB4_16:
	ld.global.u8 	%rs59, [%rd4+5];
	setp.eq.s16 	%p12, %rs59, 0;
	@%p12 bra 	$L__BB4_18;
	add.s32 	%r64, %r107, %r3;
	add.s32 	%r65, %r64, 5;
	min.s32 	%r66, %r65, %r4;
	max.s32 	%r67, %r66, 0;
	cvt.u64.u32 	%rd25, %r67;
	add.s64 	%rd26, %rd25, %rd3;
	add.s64 	%rd27, %rd1, %rd26;
	ld.global.u8 	%rs60, [%rd27];
	and.b16  	%rs61, %rs93, 255;
	min.u16 	%rs93, %rs60, %rs61;
$L__BB4_18:
	ld.global.u8 	%rs62, [%rd4+6];
	setp.eq.s16 	%p13, %rs62, 0;
	@%p13 bra 	$L__BB4_20;
	add.s32 	%r68, %r107, %r3;
	add.s32 	%r69, %r68, 6;
	min.s32 	%r70, %r69, %r4;
	max.s32 	%r71, %r70, 0;
	cvt.u64.u32 	%rd28, %r71;
	add.s64 	%rd29, %rd28, %rd3;
	add.s64 	%rd30, %rd1, %rd29;
	ld.global.u8 	%rs63, [%rd30];
	and.b16  	%rs64, %rs93, 255;
	min.u16 	%rs93, %rs63, %rs64;
$L__BB4_20:
	ld.global.u8 	%rs65, [%rd4+7];
	setp.eq.s16 	%p14, %rs65, 0;
	@%p14 bra 	$L__BB4_22;
	add.s32 	%r72, %r107, %r3;
	add.s32 	%r73, %r72, 7;
	min.s32 	%r74, %r73, %r4;
	max.s32 	%r75, %r74, 0;
	cvt.u64.u32 	%rd31, %r75;
	add.s64 	%rd32, %rd31, %rd3;
	add.s64 	%rd33, %rd1, %rd32;
	ld.global.u8 	%rs66, [%rd33];
	and.b16  	%rs67, %rs93, 255;
	min.u16 	%rs93, %rs66, %rs67;
$L__BB4_22:
	add.s32 	%r107, %r107, 8;
	setp.ne.s32 	%p15, %r107, %r7;
	mov.u32 	%r109, %r7;
	@%p15 bra 	$L__BB4_6;
$L__BB4_23:
	setp.eq.s32 	%p16, %r5, 0;
	@%p16 bra 	$L__BB4_44;
	add.s32 	%r76, %r5, -1;
	setp.lt.u32 	%p17, %r76, 3;
	@%p17 bra 	$L__BB4_34;
	add.s32 	%r77, %r109, %r12;
	cvt.u64.u32 	%rd34, %r77;
	add.s64 	%rd35, %rd2, %rd34;
	ld.global.u8 	%rs69, [%rd35];
	setp.eq.s16 	%p18, %rs69, 0;
	@%p18 bra 	$L__BB4_27;
	add.s32 	%r78, %r3, %r109;
	min.s32 	%r79, %r78, %r4;
	max.s32 	%r80, %r79, 0;
	cvt.u64.u32 	%rd36, %r80;
	add.s64 	%rd37, %rd36, %rd3;
	add.s64 	%rd38, %rd1, %rd37;
	ld.global.u8 	%rs70, [%rd38];
	and.b16  	%rs71, %rs93, 255;
	min.u16 	%rs93, %rs70, %rs71;
$L__BB4_27:
	cvt.u64.u32 	%rd39, %r12;
	cvt.u64.u32 	%rd40, %r109;
	add.s64 	%rd41, %rd40, %rd39;
	add.s64 	%rd5, %rd2, %rd41;
	ld.global.u8 	%rs72, [%rd5+1];
	setp.eq.s16 	%p19, %rs72, 0;
	@%p19 bra 	$L__BB4_29;
	add.s32 	%r81, %r109, %r3;
	add.s32 	%r82, %r81, 1;
	min.s32 	%r83, %r82, %r4;
	max.s32 	%r84, %r83, 0;
	cvt.u64.u32 	%rd42, %r84;
	add.s64 	%rd43, %rd42, %rd3;
	add.s64 	%rd44, %rd1, %rd43;
	ld.global.u8 	%rs73, [%rd44];
	and.b16  	%rs74, %rs93, 255;
	min.u16 	%rs93, %rs73, %rs74;
$L__BB4_29:
	ld.global.u8 	%rs75, [%rd5+2];
	setp.eq.s16 	%p20, %rs75, 0;
	@%p20 bra 	$L__BB4_31;
	add.s32 	%r85, %r109, %r3;
	add.s32 	%r86, %r85, 2;
	min.s32 	%r87, %r86, %r4;
	max.s32 	%r88, %r87, 0;
	cvt.u64.u32 	%rd45, %r88;
	add.s64 	%rd46, %rd45, %rd3;
	add.s64 	%rd47, %rd1, %rd46;
	ld.global.u8 	%rs76, [%rd47];
	and.b16  	%rs77, %rs93, 255;
	min.u16 	%rs93, %rs76, %rs77;
$L__BB4_31:
	ld.global.u8 	%rs78, [%rd5+3];
	setp.eq.s16 	%p21, %rs78, 0;
	@%p21 bra 	$L__BB4_33;
	add.s32 	%r89, %r109, %r3;
	add.s32 	%r90, %r89, 3;
	min.s32 	%r91, %r90, %r4;
	max.s32 	%r92, %r91, 0;
	cvt.u64.u32 	%rd48, %r92;
	add.s64 	%rd49, %rd48, %rd3;
	add.s64 	%rd50, %rd1, %rd49;
	ld.global.u8 	%rs79, [%rd50];
	and.b16  	%rs80, %rs93, 255;
	min.u16 	%rs93, %rs79, %rs80;
$L__BB4_33:
	add.s32 	%r109, %r109, 4;
$L__BB4_34:
	setp.eq.s32 	%p22, %r6, 0;
	@%p22 bra 	$L__BB4_44;
	setp.eq.s32 	%p23, %r6, 1;
	@%p23 bra 	$L__BB4_41;
	add.s32 	%r93, %r109, %r12;
	cvt.u64.u32 	%rd51, %r93;
	add.s64 	%rd52, %rd2, %rd51;
	ld.global.u8 	%rs82, [%rd52];
	setp.eq.s16 	%p24, %rs82, 0;
	@%p24 bra 	$L__BB4_38;
	add.s32 	%r94, %r3, %r109;
	min.s32 	%r95, %r94, %r4;
	max.s32 	%r96, %r95, 0;
	cvt.u64.u32 	%rd53, %r96;
	add.s64 	%rd54, %rd53, %rd3;
	add.s64 	%rd55, %rd1, %rd54;
	ld.global.u8 	%rs83, [%rd55];
	and.b16  	%rs84, %rs93, 255;
	min.u16 	%rs93, %rs83, %rs84;
$L__BB4_38:
	cvt.u64.u32 	%rd56, %r12;
	cvt.u64.u32 	%rd57, %r109;
	add.s64 	%rd58, %rd57, %rd56;
	add.s64 	%rd59, %rd2, %rd58;
	ld.global.u8 	%rs85, [%rd59+1];
	setp.eq.s16 	%p25, %rs85, 0;
	@%p25 bra 	$L__BB4_40;
	add.s32 	%r97, %r109, %r3;
	add.s32 	%r98, %r97, 1;
	min.s32 	%r99, %r98, %r4;
	max.s32 	%r100, %r99, 0;
	cvt.u64.u32 	%rd60, %r100;
	add.s64 	%rd61, %rd60, %rd3;
	add.s64 	%rd62, %rd1, %rd61;
	ld.global.u8 	%rs86, [%rd62];
	and.b16  	%rs87, %rs93, 255;
	min.u16 	%rs93, %rs86, %rs87;
$L__BB4_40:
	add.s32 	%r109, %r109, 2;
$L__BB4_41:
	setp.eq.s32 	%p26, %r8, 0;
	@%p26 bra 	$L__BB4_44;
	add.s32 	%r101, %r109, %r12;
	cvt.u64.u32 	%rd63, %r101;
	add.s64 	%rd64, %rd2, %rd63;
	ld.global.u8 	%rs88, [%rd64];
	setp.eq.s16 	%p27, %rs88, 0;
	@%p27 bra 	$L__BB4_44;
	add.s32 	%r102, %r3, %r109;
	min.s32 	%r103, %r102, %r4;
	max.s32 	%r104, %r103, 0;
	cvt.u64.u32 	%rd65, %r104;
	add.s64 	%rd66, %rd65, %rd3;
	add.s64 	%rd67, %rd1, %rd66;
	ld.global.u8 	%rs89, [%rd67];
	and.b16  	%rs90, %rs93, 255;
	min.u16 	%rs93, %rs89, %rs90;
$L__BB4_44:
	add.s32 	%r106, %r106, 1;
	setp.ne.s32 	%p28, %r106, %r26;
	@%p28 bra 	$L__BB4_4;
$L__BB4_45:
	mul.lo.s32 	%r105, %r22, %r36;
	cvt.s64.s32 	%rd68, %r105;
	cvt.s64.s32 	%rd69, %r1;
	add.s64 	%rd70, %rd68, %rd69;
	cvta.to.global.u64 	%rd71, %rd6;
	add.s64 	%rd72, %rd71, %rd70;
	st.global.u8 	[%rd72], %rs93;
$L__BB4_46:
	ret;

}
	// .globl	_Z23nppiErode_8u_C4R_kernelPKhiPhiiiS0_iiii
.visible .entry _Z23nppiErode_8u_C4R_kernelPKhiPhiiiS0_iiii(
	.param .u64 .ptr .align 1 _Z23nppiErode_8u_C4R_kernelPKhiPhiiiS0_iiii_param_0,
	.param .u32 _Z23nppiErode_8u_C4R_kernelPKhiPhiiiS0_iiii_param_1,
	.param .u64 .ptr .align 1 _Z23nppiErode_8u_C4R_kernelPKhiPhiiiS0_iiii_param_2,
	.param .u32 _Z23nppiErode_8u_C4R_kernelPKhiPhiiiS0_iiii_param_3,
	.param .u32 _Z23nppiErode_8u_C4R_kernelPKhiPhiiiS0_iiii_param_4,
	.param .u32 _Z23nppiErode_8u_C4R_kernelPKhiPhiiiS0_iiii_param_5,
	.param .u64 .ptr .align 1 _Z23nppiErode_8u_C4R_kernelPKhiPhiiiS0_iiii_param_6,
	.param .u32 _Z23nppiErode_8u_C4R_kernelPKhiPhiiiS0_iiii_param_7,
	.param .u32 _Z23nppiErode_8u_C4R_kernelPKhiPhiiiS0_iiii_param_8,
	.param .u32 _Z23nppiErode_8u_C4R_kernelPKhiPhiiiS0_iiii_param_9,
	.param .u32 _Z23nppiErode_8u_C4R_kernelPKhiPhiiiS0_iiii_param_10
)
{
	.reg .pred 	%p<30>;
	.reg .b16 	%rs<113>;
	.reg .b32 	%r<131>;
	.reg .b64 	%rd<79>;

	ld.param.u64 	%rd8, [_Z23nppiErode_8u_C4R_kernelPKhiPhiiiS0_iiii_param_0];
	ld.param.u32 	%r23, [_Z23nppiErode_8u_C4R_kernelPKhiPhiiiS0_iiii_param_1];
	ld.param.u64 	%rd9, [_Z23nppiErode_8u_C4R_kernelPKhiPhiiiS0_iiii_param_2];
	ld.param.u32 	%r24, [_Z23nppiErode_8u_C4R_kernelPKhiPhiiiS0_iiii_param_3];
	ld.param.u32 	%r25, [_Z23nppiErode_8u_C4R_kernelPKhiPhiiiS0_iiii_param_4];
	ld.param.u32 	%r31, [_Z23nppiErode_8u_C4R_kernelPKhiPhiiiS0_iiii_param_5];
	ld.param.u64 	%rd10, [_Z23nppiErode_8u_C4R_kernelPKhiPhiiiS0_iiii_param_6];
	ld.param.u32 	%r27, [_Z23nppiErode_8u_C4R_kernelPKhiPhiiiS0_iiii_param_7];
	ld.param.u32 	%r28, [_Z23nppiErode_8u_C4R_kernelPKhiPhiiiS0_iiii_param_8];
	ld.param.u32 	%r29, [_Z23nppiErode_8u_C4R_kernelPKhiPhiiiS0_iiii_param_9];
	ld.param.u32 	%r30, [_Z23nppiErode_8u_C4R_kernelPKhiPhiiiS0_iiii_param_10];
	cvta.to.global.u64 	%rd1, %rd8;
	cvta.to.global.u64 	%rd2, %rd10;
	cvta.to.global.u64 	%rd3, %rd9;
	mov.u32 	%r32, %ctaid.x;
	mov.u32 	%r33, %ntid.x;
	mov.u32 	%r34, %tid.x;
	mad.lo.s32 	%r1, %r32, %r33, %r34;
	mov.u32 	%r35, %ctaid.y;
	mov.u32 	%r36, %ntid.y;
	mov.u32 	%r37, %tid.y;
	mad.lo.s32 	%r38, %r35, %r36, %r37;
	setp.ge.s32 	%p1, %r1, %r25;
	setp.ge.s32 	%p2, %r38, %r31;
	or.pred  	%p3, %p1, %p2;
	@%p3 bra 	$L__BB5_49;
	mul.lo.s32 	%r39, %r24, %r38;
	cvt.s64.s32 	%rd11, %r39;
	shl.b32 	%r40, %r1, 2;
	cvt.s64.s32 	%rd12, %r40;
	add.s64 	%rd4, %rd11, %rd12;
	setp.lt.s32 	%p4, %r28, 1;
	sub.s32 	%r3, %r38, %r30;
	sub.s32 	%r4, %r1, %r29;
	add.s32 	%r5, %r25, -1;
	@%p4 bra 	$L__BB5_48;
	setp.lt.s32 	%p5, %r27, 1;
	@%p5 bra 	$L__BB5_47;
	and.b32  	%r6, %r27, 7;
	and.b32  	%r7, %r27, 3;
	and.b32  	%r8, %r27, 2147483640;
	and.b32  	%r9, %r27, 1;
	add.s32 	%r10, %r31, -1;
	mov.b32 	%r125, 0;
$L__BB5_4:
	mov.b16 	%rs92, 255;
	mov.b32 	%r126, 0;
	cvt.u64.u32 	%rd16, %r125;
$L__BB5_5:
	setp.lt.u32 	%p6, %r27, 8;
	mul.lo.s32 	%r13, %r126, %r27;
	add.s32 	%r44, %r3, %r126;
	min.s32 	%r45, %r44, %r10;
	max.s32 	%r46, %r45, 0;
	mul.lo.s32 	%r47, %r46, %r23;
	cvt.s64.s32 	%rd15, %r47;
	add.s64 	%rd5, %rd15, %rd16;
	mov.b32 	%r129, 0;
	@%p6 bra 	$L__BB5_24;
	mov.b32 	%r127, 0;
$L__BB5_7:
	.pragma "nounroll";
	add.s32 	%r49, %r127, %r13;
	cvt.u64.u32 	%rd17, %r49;
	add.s64 	%rd6, %rd2, %rd17;
	ld.global.u8 	%rs43, [%rd6];
	setp.eq.s16 	%p7, %rs43, 0;
	@%p7 bra 	$L__BB5_9;
	add.s32 	%r50, %r4, %r127;
	min.s32 	%r51, %r50, %r5;
	max.s32 	%r52, %r51, 0;
	shl.b32 	%r53, %r52, 2;
	cvt.u64.u32 	%rd18, %r53;
	add.s64 	%rd19, %rd5, %rd18;
	add.s64 	%rd20, %rd1, %rd19;
	ld.global.u8 	%rs44, [%rd20];
	and.b16  	%rs45, %rs92, 255;
	min.u16 	%rs92, %rs44, %rs45;
$L__BB5_9:
	ld.global.u8 	%rs46, [%rd6+1];
	setp.eq.s16 	%p8, %rs46, 0;
	@%p8 bra 	$L__BB5_11;
	add.s32 	%r54, %r127, %r4;
	add.s32 	%r55, %r54, 1;
	min.s32 	%r56, %r55, %r5;
	max.s32 	%r57, %r56, 0;
	shl.b32 	%r58, %r57, 2;
	cvt.u64.u32 	%rd21, %r58;
	add.s64 	%rd22, %rd5, %rd21;
	add.s64 	%rd23, %rd1, %rd22;
	ld.global.u8 	%rs47, [%rd23];
	and.b16  	%rs48, %rs92, 255;
	min.u16 	%rs92, %rs47, %rs48;
$L__BB5_11:
	ld.global.u8 	%rs49, [%rd6+2];
	setp.eq.s16 	%p9, %rs49, 0;
	@%p9 bra 	$L__BB5_13;
	add.s32 	%r59, %r127, %r4;
	add.s32 	%r60, %r59, 2;
	min.s32 	%r61, %r60, %r5;
	max.s32 	%r62, %r61, 0;
	shl.b32 	%r63, %r62, 2;
	cvt.u64.u32 	%rd24, %r63;
	add.s64 	%rd25, %rd5, %rd24;
	add.s64 	%rd26, %rd1, %rd25;
	ld.global.u8 	%rs50, [%rd26];
	and.b16  	%rs51, %rs92, 255;
	min.u16 	%rs92, %rs50, %rs51;
$L__BB5_13:
	ld.global.u8 	%rs52, [%rd6+3];
	setp.eq.s16 	%p10, %rs52, 0;
	@%p10 bra 	$L__BB5_15;
	add.s32 	%r64, %r127, %r4;
	add.s32 	%r65, %r64, 3;
	min.s32 	%r66, %r65, %r5;
	max.s32 	%r67, %r66, 0;
	shl.b32 	%r68, %r67, 2;
	cvt.u64.u32 	%rd27, %r68;
	add.s64 	%rd28, %rd5, %rd27;
	add.s64 	%rd29, %rd1, %rd28;
	ld.global.u8 	%rs53, [%rd29];
	and.b16  	%rs54, %rs92, 255;
	min.u16 	%rs92, %rs53, %rs54;
$L__BB5_15:
	ld.global.u8 	%rs55, [%rd6+4];
	setp.eq.s16 	%p11, %rs55, 0;
	@%p11 bra 	$L__BB5_17;
	add.s32 	%r69, %r127, %r4;
	add.s32 	%r70, %r69, 4;
	min.s32 	%r71, %r70, %r5;
	max.s32 	%r72, %r71, 0;
	shl.b32 	%r73, %r72, 2;
	cvt.u64.u32 	%rd30, %r73;
	add.s64 	%rd31, %rd5, %rd30;
	add.s64 	%rd32, %rd1, %rd31;
	ld.global.u8 	%rs56, [%rd32];
	and.b16  	%rs57, %rs92, 255;
	min.u16 	%rs92, %rs56, %rs57;
$L__BB5_17:
	ld.global.u8 	%rs58, [%rd6+5];
	setp.eq.s16 	%p12, %rs58, 0;
	@%p12 bra 	$L__BB5_19;
	add.s32 	%r74, %r127, %r4;
	add.s32 	%r75, %r74, 5;
	min.s32 	%r76, %r75, %r5;
	max.s32 	%r77, %r76, 0;
	shl.b32 	%r78, %r77, 2;
	cvt.u64.u32 	%rd33, %r78;
	add.s64 	%rd34, %rd5, %rd33;
	add.s64 	%rd35, %rd1, %rd34;
	ld.global.u8 	%rs59, [%rd35];
	and.b16  	%rs60, %rs92, 255;
	min.u16 	%rs92, %rs59, %rs60;
$L__BB5_19:
	ld.global.u8 	%rs61, [%rd6+6];
	setp.eq.s16 	%p13, %rs61, 0;
	@%p13 bra 	$L__BB5_21;
	add.s32 	%r79, %r127, %r4;
	add.s32 	%r80, %r79, 6;
	min.s32 	%r81, %r80, %r5;
	max.s32 	%r82, %r81, 0;
	shl.b32 	%r83, %r82, 2;
	cvt.u64.u32 	%rd36, %r83;
	add.s64 	%rd37, %rd5, %rd36;
	add.s64 	%rd38, %rd1, %rd37;
	ld.global.u8 	%rs62, [%rd38];
	and.b16  	%rs63, %rs92, 255;
	min.u16 	%rs92, %rs62, %rs63;
$L__BB5_21:
	ld.global.u8 	%rs64, [%rd6+7];
	setp.eq.s16 	%p14, %rs64, 0;
	@%p14 bra 	$L__BB5_23;
	add.s32 	%r84, %r127, %r4;
	add.s32 	%r85, %r84, 7;
	min.s32 	%r86, %r85, %r5;
	max.s32 	%r87, %r86, 0;
	shl.b32 	%r88, %r87, 2;
	cvt.u64.u32 	%rd39, %r88;
	add.s64 	%rd40, %rd5, %rd39;
	add.s64 	%rd41, %rd1, %rd40;
	ld.global.u8 	%rs65, [%rd41];
	and.b16  	%rs66, %rs92, 255;
	min.u16 	%rs92, %rs65, %rs66;
$L__BB5_23:
	add.s32 	%r127, %r127, 8;
	setp.ne.s32 	%p15, %r127, %r8;
	mov.u32 	%r129, %r8;
	@%p15 bra 	$L__BB5_7;
$L__BB5_24:
	setp.eq.s32 	%p16, %r6, 0;
	@%p16 bra 	$L__BB5_45;
	add.s32 	%r89, %r6, -1;
	setp.lt.u32 	%p17, %r89, 3;
	@%p17 bra 	$L__BB5_35;
	add.s32 	%r90, %r129, %r13;
	cvt.u64.u32 	%rd42, %r90;
	add.s64 	%rd43, %rd2, %rd42;
	ld.global.u8 	%rs68, [%rd43];
	setp.eq.s16 	%p18, %rs68, 0;
	@%p18 bra 	$L__BB5_28;
	add.s32 	%r91, %r4, %r129;
	min.s32 	%r92, %r91, %r5;
	max.s32 	%r93, %r92, 0;
	shl.b32 	%r94, %r93, 2;
	cvt.u64.u32 	%rd44, %r94;
	add.s64 	%rd45, %rd5, %rd44;
	add.s64 	%rd46, %rd1, %rd45;
	ld.global.u8 	%rs69, [%rd46];
	and.b16  	%rs70, %rs92, 255;
	min.u16 	%rs92, %rs69, %rs70;
$L__BB5_28:
	cvt.u64.u32 	%rd47, %r13;
	cvt.u64.u32 	%rd48, %r129;
	add.s64 	%rd49, %rd48, %rd47;
	add.s64 	%rd7, %rd2, %rd49;
	ld.global.u8 	%rs71, [%rd7+1];
	setp.eq.s16 	%p19, %rs71, 0;
	@%p19 bra 	$L__BB5_30;
	add.s32 	%r95, %r129, %r4;
	add.s32 	%r96, %r95, 1;
	min.s32 	%r97, %r96, %r5;
	max.s32 	%r98, %r97, 0;
	shl.b32 	%r99, %r98, 2;
	cvt.u64.u32 	%rd50, %r99;
	add.s64 	%rd51, %rd5, %rd50;
	add.s64 	%rd52, %rd1, %rd51;
	ld.global.u8 	%rs72, [%rd52];
	and.b16  	%rs73, %rs92, 255;
	min.u16 	%rs92, %rs72, %rs73;
$L__BB5_30:
	ld.global.u8 	%rs74, [%rd7+2];
	setp.eq.s16 	%p20, %rs74, 0;
	@%p20 bra 	$L__BB5_32;
	add.s32 	%r100, %r129, %r4;
	add.s32 	%r101, %r100, 2;
	min.s32 	%r102, %r101, %r5;
	max.s32 	%r103, %r102, 0;
	shl.b32 	%r104, %r103, 2;
	cvt.u64.u32 	%rd53, %r104;
	add.s64 	%rd54, %rd5, %rd53;
	add.s64 	%rd55, %rd1, %rd54;
	ld.global.u8 	%rs75, [%rd55];
	and.b16  	%rs76, %rs92, 255;
	min.u16 	%rs92, %rs75, %rs76;
$L__BB5_32:
	ld.global.u8 	%rs77, [%rd7+3];
	setp.eq.s16 	%p21, %rs77, 0;
	@%p21 bra 	$L__BB5_34;
	add.s32 	%r105, %r129, %r4;
	add.s32 	%r106, %r105, 3;
	min.s32 	%r107, %r106, %r5;
	max.s32 	%r108, %r107, 0;
	shl.b32 	%r109, %r108, 2;
	cvt.u64.u32 	%rd56, %r109;
	add.s64 	%rd57, %rd5, %rd56;
	add.s64 	%rd58, %rd1, %rd57;
	ld.global.u8 	%rs78, [%rd58];
	and.b16  	%rs79, %rs92, 255;
	min.u16 	%rs92, %rs78, %rs79;
$L__BB5_34:
	add.s32 	%r129, %r129, 4;
$L__BB5_35:
	setp.eq.s32 	%p22, %r7, 0;
	@%p22 bra 	$L__BB5_45;
	setp.eq.s32 	%p23, %r7, 1;
	@%p23 bra 	$L__BB5_42;
	add.s32 	%r110, %r129, %r13;
	cvt.u64.u32 	%rd59, %r110;
	add.s64 	%rd60, %rd2, %rd59;
	ld.global.u8 	%rs81, [%rd60];
	setp.eq.s16 	%p24, %rs81, 0;
	@%p24 bra 	$L__BB5_39;
	add.s32 	%r111, %r4, %r129;
	min.s32 	%r112, %r111, %r5;
	max.s32 	%r113, %r112, 0;
	shl.b32 	%r114, %r113, 2;
	cvt.u64.u32 	%rd61, %r114;
	add.s64 	%rd62, %rd5, %rd61;
	add.s64 	%rd63, %rd1, %rd62;
	ld.global.u8 	%rs82, [%rd63];
	and.b16  	%rs83, %rs92, 255;
	min.u16 	%rs92, %rs82, %rs83;
$L__BB5_39:
	cvt.u64.u32 	%rd64, %r13;
	cvt.u64.u32 	%rd65, %r129;
	add.s64 	%rd66, %rd65, %rd64;
	add.s64 	%rd67, %rd2, %rd66;
	ld.global.u8 	%rs84, [%rd67+1];
	setp.eq.s16 	%p25, %rs84, 0;
	@%p25 bra 	$L__BB5_41;
	add.s32 	%r115, %r129, %r4;
	add.s32 	%r116, %r115, 1;
	min.s32 	%r117, %r116, %r5;
	max.s32 	%r118, %r117, 0;
	shl.b32 	%r119, %r118, 2;
	cvt.u64.u32 	%rd68, %r119;
	add.s64 	%rd69, %rd5, %rd68;
	add.s64 	%rd70, %rd1, %rd69;
	ld.global.u8 	%rs85, [%rd70];
	and.b16  	%rs86, %rs92, 255;
	min.u16 	%rs92, %rs85, %rs86;
$L__BB5_41:
	add.s32 	%r129, %r129, 2;
$L__BB5_42:
	setp.eq.s32 	%p26, %r9, 0;
	@%p26 bra 	$L__BB5_45;
	add.s32 	%r120, %r129, %r13;
	cvt.u64.u32 	%rd71, %r120;
	add.s64 	%rd72, %rd2, %rd71;
	ld.global.u8 	%rs87, [%rd72];
	setp.eq.s16 	%p27, %rs87, 0;
	@%p27 bra 	$L__BB5_45;
	add.s32 	%r121, %r4, %r129;
	min.s32 	%r122, %r121, %r5;
	max.s32 	%r123, %r122, 0;
	shl.b32 	%r124, %r123, 2;
	cvt.u64.u32 	%rd73, %r124;
	add.s64 	%rd74, %rd5, %rd73;
	add.s64 	%rd75, %rd1, %rd74;
	ld.global.u8 	%rs88, [%rd75];
	and.b16  	%rs89, %rs92, 255;
	min.u16 	%rs92, %rs88, %rs89;
$L__BB5_45:
	add.s32 	%r126, %r126, 1;
	setp.ne.s32 	%p28, %r126, %r28;
	@%p28 bra 	$L__BB5_5;
	cvt.u64.u32 	%rd76, %r125;
	add.s64 	%rd77, %rd4, %rd76;
	add.s64 	%rd78, %rd3, %rd77;
	st.global.u8 	[%rd78], %rs92;
	add.s32 	%r125, %r125, 1;
	setp.eq.s32 	%p29, %r125, 4;
	@%p29 bra 	$L__BB5_49;
	bra.uni 	$L__BB5_4;
$L__BB5_47:
	add.s64 	%rd14, %rd3, %rd4;
	mov.b16 	%rs40, 255;
	st.global.u8 	[%rd14], %rs40;
	st.global.u8 	[%rd14+1], %rs40;
	st.global.u8 	[%rd14+2], %rs40;
	st.global.u8 	[%rd14+3], %rs40;
	bra.uni 	$L__BB5_49;
$L__BB5_48:
	add.s64 	%rd13, %rd3, %rd4;
	mov.b16 	%rs39, 255;
	st.global.u8 	[%rd13], %rs39;
	st.global.u8 	[%rd13+1], %rs39;
	st.global.u8 	[%rd13+2], %rs39;
	st.global.u8 	[%rd13+3], %rs39;
$L__BB5_49:
	ret;

}
	// .globl	_Z24nppiErode_32f_C1R_kernelPKfiPfiiiPKhiiii
.visible .entry _Z24nppiErode_32f_C1R_kernelPKfiPfiiiPKhiiii(
	.param .u64 .ptr .align 1 _Z24nppiErode_32f_C1R_kernelPKfiPfiiiPKhiiii_param_0,
	.param .u32 _Z24nppiErode_32f_C1R_kernelPKfiPfiiiPKhiiii_param_1,
	.param .u64 .ptr .align 1 _Z24nppiErode_32f_C1R_kernelPKfiPfiiiPKhiiii_param_2,
	.param .u32 _Z24nppiErode_32f_C1R_kernelPKfiPfiiiPKhiiii_param_3,
	.param .u32 _Z24nppiErode_32f_C1R_kernelPKfiPfiiiPKhiiii_param_4,
	.param .u32 _Z24nppiErode_32f_C1R_kernelPKfiPfiiiPKhiiii_param_5,
	.param .u64 .ptr .align 1 _Z24nppiErode_32f_C1R_kernelPKfiPfiiiPKhiiii_param_6,
	.param .u32 _Z24nppiErode_32f_C1R_kernelPKfiPfiiiPKhiiii_param_7,
	.param .u32 _Z24nppiErode_32f_C1R_kernelPKfiPfiiiPKhiiii_param_8,
	.param .u32 _Z24nppiErode_32f_C1R_kernelPKfiPfiiiPKhiiii_param_9,
	.param .u32 _Z24nppiErode_32f_C1R_kernelPKfiPfiiiPKhiiii_param_10
)
{
	.reg .pred 	%p<44>;
	.reg .b16 	%rs<16>;
	.reg .b32 	%r<111>;
	.reg .b32 	%f<86>;
	.reg .b64 	%rd<59>;

	ld.param.u64 	%rd6, [_Z24nppiErode_32f_C1R_kernelPKfiPfiiiPKhiiii_param_0];
	ld.param.u32 	%r21, [_Z24nppiErode_32f_C1R_kernelPKfiPfiiiPKhiiii_param_1];
	ld.param.u64 	%rd7, [_Z24nppiErode_32f_C1R_kernelPKfiPfiiiPKhiiii_param_2];
	ld.param.u32 	%r22, [_Z24nppiErode_32f_C1R_kernelPKfiPfiiiPKhiiii_param_3];
	ld.param.u32 	%r23, [_Z24nppiErode_32f_C1R_kernelPKfiPfiiiPKhiiii_param_4];
	ld.param.u32 	%r29, [_Z24nppiErode_32f_C1R_kernelPKfiPfiiiPKhiiii_param_5];
	ld.param.u64 	%rd8, [_Z24nppiErode_32f_C1R_kernelPKfiPfiiiPKhiiii_param_6];
	ld.param.u32 	%r25, [_Z24nppiErode_32f_C1R_kernelPKfiPfiiiPKhiiii_param_7];
	ld.param.u32 	%r26, [_Z24nppiErode_32f_C1R_kernelPKfiPfiiiPKhiiii_param_8];
	ld.param.u32 	%r27, [_Z24nppiErode_32f_C1R_kernelPKfiPfiiiPKhiiii_param_9];
	ld.param.u32 	%r28, [_Z24nppiErode_32f_C1R_kernelPKfiPfiiiPKhiiii_param_10];
	cvta.to.global.u64 	%rd1, %rd8;
	mov.u32 	%r30, %ctaid.x;
	mov.u32 	%r31, %ntid.x;
	mov.u32 	%r32, %tid.x;
	mad.lo.s32 	%r1, %r30, %r31, %r32;
	mov.u32 	%r33, %ctaid.y;
	mov.u32 	%r34, %ntid.y;
	mov.u32 	%r35, %tid.y;
	mad.lo.s32 	%r36, %r33, %r34, %r35;
	setp.ge.s32 	%p1, %r1, %r23;
	setp.ge.s32 	%p2, %r36, %r29;
	or.pred  	%p3, %p1, %p2;
	mov.f32 	%f64, 0f501502F9;
	@%p3 bra 	$L__BB6_46;
	setp.lt.s32 	%p4, %r26, 1;
	@%p4 bra 	$L__BB6_45;
	setp.lt.s32 	%p5, %r25, 1;
	sub.s32 	%r3, %r1, %r27;
	add.s32 	%r4, %r23, -1;
	@%p5 bra 	$L__BB6_45;
	and.b32  	%r5, %r25, 7;
	and.b32  	%r6, %r25, 3;
	and.b32  	%r7, %r25, 2147483640;
	and.b32  	%r8, %r25, 1;
	cvta.to.global.u64 	%rd2, %rd6;
	add.s32 	%r9, %r29, -1;
	sub.s32 	%r10, %r36, %r28;
	mov.f32 	%f64, 0f501502F9;
	mov.b32 	%r106, 0;
$L__BB6_4:
	setp.lt.u32 	%p6, %r25, 8;
	mul.lo.s32 	%r12, %r106, %r25;
	add.s32 	%r39, %r10, %r106;
	min.s32 	%r40, %r39, %r9;
	max.s32 	%r41, %r40, 0;
	mul.lo.s32 	%r42, %r41, %r21;
	cvt.s64.s32 	%rd9, %r42;
	add.s64 	%rd3, %rd2, %rd9;
	mov.b32 	%r109, 0;
	@%p6 bra 	$L__BB6_23;
	mov.b32 	%r107, 0;
$L__BB6_6:
	.pragma "nounroll";
	add.s32 	%r44, %r107, %r12;
	cvt.u64.u32 	%rd10, %r44;
	add.s64 	%rd4, %rd1, %rd10;
	ld.global.u8 	%rs1, [%rd4];
	setp.eq.s16 	%p7, %rs1, 0;
	@%p7 bra 	$L__BB6_8;
	add.s32 	%r45, %r3, %r107;
	min.s32 	%r46, %r45, %r4;
	max.s32 	%r47, %r46, 0;
	mul.wide.u32 	%rd11, %r47, 4;
	add.s64 	%rd12, %rd3, %rd11;
	ld.global.f32 	%f44, [%rd12];
	setp.lt.f32 	%p8, %f44, %f64;
	selp.f32 	%f64, %f44, %f64, %p8;
$L__BB6_8:
	ld.global.u8 	%rs2, [%rd4+1];
	setp.eq.s16 	%p9, %rs2, 0;
	@%p9 bra 	$L__BB6_10;
	add.s32 	%r48, %r107, %r3;
	add.s32 	%r49, %r48, 1;
	min.s32 	%r50, %r49, %r4;
	max.s32 	%r51, %r50, 0;
	mul.wide.u32 	%rd13, %r51, 4;
	add.s64 	%rd14, %rd3, %rd13;
	ld.global.f32 	%f45, [%rd14];
	setp.lt.f32 	%p10, %f45, %f64;
	selp.f32 	%f64, %f45, %f64, %p10;
$L__BB6_10:
	ld.global.u8 	%rs3, [%rd4+2];
	setp.eq.s16 	%p11, %rs3, 0;
	@%p11 bra 	$L__BB6_12;
	add.s32 	%r52, %r107, %r3;
	add.s32 	%r53, %r52, 2;
	min.s32 	%r54, %r53, %r4;
	max.s32 	%r55, %r54, 0;
	mul.wide.u32 	%rd15, %r55, 4;
	add.s64 	%rd16, %rd3, %rd15;
	ld.global.f32 	%f46, [%rd16];
	setp.lt.f32 	%p12, %f46, %f64;
	selp.f32 	%f64, %f46, %f64, %p12;
$L__BB6_12:
	ld.global.u8 	%rs4, [%rd4+3];
	setp.eq.s16 	%p13, %rs4, 0;
	@%p13 bra 	$L__BB6_14;
	add.s32 	%r56, %r107, %r3;
	add.s32 	%r57, %r56, 3;
	min.s32 	%r58, %r57, %r4;
	max.s32 	%r59, %r58, 0;
	mul.wide.u32 	%rd17, %r59, 4;
	add.s64 	%rd18, %rd3, %rd17;
	ld.global.f32 	%f47, [%rd18];
	setp.lt.f32 	%p14, %f47, %f64;
	selp.f32 	%f64, %f47, %f64, %p14;
$L__BB6_14:
	ld.global.u8 	%rs5, [%rd4+4];
	setp.eq.s16 	%p15, %rs5, 0;
	@%p15 bra 	$L__BB6_16;
	add.s32 	%r60, %r107, %r3;
	add.s32 	%r61, %r60, 4;
	min.s32 	%r62, %r61, %r4;
	max.s32 	%r63, %r62, 0;
	mul.wide.u32 	%rd19, %r63, 4;
	add.s64 	%rd20, %rd3, %rd19;
	ld.global.f32 	%f48, [%rd20];
	setp.lt.f32 	%p16, %f48, %f64;
	selp.f32 	%f64, %f48, %f64, %p16;
$L__BB6_16:
	ld.global.u8 	%rs6, [%rd4+5];
	setp.eq.s16 	%p17, %rs6, 0;
	@%p17 bra 	$L__BB6_18;
	add.s32 	%r64, %r107, %r3;
	add.s32 	%r65, %r64, 5;
	min.s32 	%r66, %r65, %r4;
	max.s32 	%r67, %r66, 0;
	mul.wide.u32 	%rd21, %r67, 4;
	add.s64 	%rd22, %rd3, %rd21;
	ld.global.f32 	%f49, [%rd22];
	setp.lt.f32 	%p18, %f49, %f64;
	selp.f32 	%f64, %f49, %f64, %p18;
$L__BB6_18:
	ld.global.u8 	%rs7, [%rd4+6];
	setp.eq.s16 	%p19, %rs7, 0;
	@%p19 bra 	$L__BB6_20;
	add.s32 	%r68, %r107, %r3;
	add.s32 	%r69, %r68, 6;
	min.s32 	%r70, %r69, %r4;
	max.s32 	%r71, %r70, 0;
	mul.wide.u32 	%rd23, %r71, 4;
	add.s64 	%rd24, %rd3, %rd23;
	ld.global.f32 	%f50, [%rd24];
	setp.lt.f32 	%p20, %f50, %f64;
	selp.f32 	%f64, %f50, %f64, %p20;
$L__BB6_20:
	ld.global.u8 	%rs8, [%rd4+7];
	setp.eq.s16 	%p21, %rs8, 0;
	@%p21 bra 	$L__BB6_22;
	add.s32 	%r72, %r107, %r3;
	add.s32 	%r73, %r72, 7;
	min.s32 	%r74, %r73, %r4;
	max.s32 	%r75, %r74, 0;
	mul.wide.u32 	%rd25, %r75, 4;
	add.s64 	%rd26, %rd3, %rd25;
	ld.global.f32 	%f51, [%rd26];
	setp.lt.f32 	%p22, %f51, %f64;
	selp.f32 	%f64, %f51, %f64, %p22;
$L__BB6_22:
	add.s32 	%r107, %r107, 8;
	setp.ne.s32 	%p23, %r107, %r7;
	mov.u32 	%r109, %r7;
	@%p23 bra 	$L__BB6_6;
$L__BB6_23:
	setp.eq.s32 	%p24, %r5, 0;
	@%p24 bra 	$L__BB6_44;
	add.s32 	%r76, %r5, -1;
	setp.lt.u32 	%p25, %r76, 3;
	@%p25 bra 	$L__BB6_34;
	add.s32 	%r77, %r109, %r12;
	cvt.u64.u32 	%rd27, %r77;
	add.s64 	%rd28, %rd1, %rd27;
	ld.global.u8 	%rs9, [%rd28];
	setp.eq.s16 	%p26, %rs9, 0;
	@%p26 bra 	$L__BB6_27;
	add.s32 	%r78, %r3, %r109;
	min.s32 	%r79, %r78, %r4;
	max.s32 	%r80, %r79, 0;
	mul.wide.u32 	%rd29, %r80, 4;
	add.s64 	%rd30, %rd3, %rd29;
	ld.global.f32 	%f53, [%rd30];
	setp.lt.f32 	%p27, %f53, %f64;
	selp.f32 	%f64, %f53, %f64, %p27;
$L__BB6_27:
	cvt.u64.u32 	%rd31, %r12;
	cvt.u64.u32 	%rd32, %r109;
	add.s64 	%rd33, %rd32, %rd31;
	add.s64 	%rd5, %rd1, %rd33;
	ld.global.u8 	%rs10, [%rd5+1];
	setp.eq.s16 	%p28, %rs10, 0;
	@%p28 bra 	$L__BB6_29;
	add.s32 	%r81, %r109, %r3;
	add.s32 	%r82, %r81, 1;
	min.s32 	%r83, %r82, %r4;
	max.s32 	%r84, %r83, 0;
	mul.wide.u32 	%rd34, %r84, 4;
	add.s64 	%rd35, %rd3, %rd34;
	ld.global.f32 	%f54, [%rd35];
	setp.lt.f32 	%p29, %f54, %f64;
	selp.f32 	%f64, %f54, %f64, %p29;
$L__BB6_29:
	ld.global.u8 	%rs11, [%rd5+2];
	setp.eq.s16 	%p30, %rs11, 0;
	@%p30 bra 	$L__BB6_31;
	add.s32 	%r85, %r109, %r3;
	add.s32 	%r86, %r85, 2;
	min.s32 	%r87, %r86, %r4;
	max.s32 	%r88, %r87, 0;
	mul.wide.u32 	%rd36, %r88, 4;
	add.s64 	%rd37, %rd3, %rd36;
	ld.global.f32 	%f55, [%rd37];
	setp.lt.f32 	%p31, %f55, %f64;
	selp.f32 	%f64, %f55, %f64, %p31;
$L__BB6_31:
	ld.global.u8 	%rs12, [%rd5+3];
	setp.eq.s16 	%p32, %rs12, 0;
	@%p32 bra 	$L__BB6_33;
	add.s32 	%r89, %r109, %r3;
	add.s32 	%r90, %r89, 3;
	min.s32 	%r91, %r90, %r4;
	max.s32 	%r92, %r91, 0;
	mul.wide.u32 	%rd38, %r92, 4;
	add.s64 	%rd39, %rd3, %rd38;
	ld.global.f32 	%f56, [%rd39];
	setp.lt.f32 	%p33, %f56, %f64;
	selp.f32 	%f64, %f56, %f64, %p33;
$L__BB6_33:
	add.s32 	%r109, %r109, 4;
$L__BB6_34:
	setp.eq.s32 	%p34, %r6, 0;
	@%p34 bra 	$L__BB6_44;
	setp.eq.s32 	%p35, %r6, 1;
	@%p35 bra 	$L__BB6_41;
	add.s32 	%r93, %r109, %r12;
	cvt.u64.u32 	%rd40, %r93;
	add.s64 	%rd41, %rd1, %rd40;
	ld.global.u8 	%rs13, [%rd41];
	setp.eq.s16 	%p36, %rs13, 0;
	@%p36 bra 	$L__BB6_38;
	add.s32 	%r94, %r3, %r109;
	min.s32 	%r95, %r94, %r4;
	max.s32 	%r96, %r95, 0;
	mul.wide.u32 	%rd42, %r96, 4;
	add.s64 	%rd43, %rd3, %rd42;
	ld.global.f32 	%f58, [%rd43];
	setp.lt.f32 	%p37, %f58, %f64;
	selp.f32 	%f64, %f58, %f64, %p37;
$L__BB6_38:
	cvt.u64.u32 	%rd44, %r12;
	cvt.u64.u32 	%rd45, %r109;
	add.s64 	%rd46, %rd45, %rd44;
	add.s64 	%rd47, %rd1, %rd46;
	ld.global.u8 	%rs14, [%rd47+1];
	setp.eq.s16 	%p38, %rs14, 0;
	@%p38 bra 	$L__BB6_40;
	add.s32 	%r97, %r109, %r3;
	add.s32 	%r98, %r97, 1;
	min.s32 	%r99, %r98, %r4;
	max.s32 	%r100, %r99, 0;
	mul.wide.u32 	%rd48, %r100, 4;
	add.s64 	%rd49, %rd3, %rd48;
	ld.global.f32 	%f59, [%rd49];
	setp.lt.f32 	%p39, %f59, %f64;
	selp.f32 	%f64, %f59, %f64, %p39;
$L__BB6_40:
	add.s32 	%r109, %r109, 2;
$L__BB6_41:
	setp.eq.s32 	%p40, %r8, 0;
	@%p40 bra 	$L__BB6_44;
	add.s32 	%r101, %r109, %r12;
	cvt.u64.u32 	%rd50, %r101;
	add.s64 	%rd51, %rd1, %rd50;
	ld.global.u8 	%rs15, [%rd51];
	setp.eq.s16 	%p41, %rs15, 0;
	@%p41 bra 	$L__BB6_44;
	add.s32 	%r102, %r3, %r109;
	min.s32 	%r103, %r102, %r4;
	max.s32 	%r104, %r103, 0;
	mul.wide.u32 	%rd52, %r104, 4;
	add.s64 	%rd53, %rd3, %rd52;
	ld.global.f32 	%f60, [%rd53];
	setp.lt.f32 	%p42, %f60, %f64;
	selp.f32 	%f64, %f60, %f64, %p42;
$L__BB6_44:
	add.s32 	%r106, %r106, 1;
	setp.ne.s32 	%p43, %r106, %r26;
	@%p43 bra 	$L__BB6_4;
$L__BB6_45:
	mul.lo.s32 	%r105, %r22, %r36;
	cvt.s64.s32 	%rd54, %r105;
	cvta.to.global.u64 	%rd55, %rd7;
	add.s64 	%rd56, %rd55, %rd54;
	mul.wide.s32 	%rd57, %r1, 4;
	add.s64 	%rd58, %rd56, %rd57;
	st.global.f32 	[%rd58], %f64;
$L__BB6_46:
	ret;

}
	// .globl	_Z24nppiErode_32f_C4R_kernelPKfiPfiiiPKhiiii
.visible .entry _Z24nppiErode_32f_C4R_kernelPKfiPfiiiPKhiiii(
	.param .u64 .ptr .align 1 _Z24nppiErode_32f_C4R_kernelPKfiPfiiiPKhiiii_param_0,
	.param .u32 _Z24nppiErode_32f_C4R_kernelPKfiPfiiiPKhiiii_param_1,
	.param .u64 .ptr .align 1 _Z24nppiErode_32f_C4R_kernelPKfiPfiiiPKhiiii_param_2,
	.param .u32 _Z24nppiErode_32f_C4R_kernelPKfiPfiiiPKhiiii_param_3,
	.param .u32 _Z24nppiErode_32f_C4R_kernelPKfiPfiiiPKhiiii_param_4,
	.param .u32 _Z24nppiErode_32f_C4R_kernelPKfiPfiiiPKhiiii_param_5,
	.param .u64 .ptr .align 1 _Z24nppiErode_32f_C4R_kernelPKfiPfiiiPKhiiii_param_6,
	.param .u32 _Z24nppiErode_32f_C4R_kernelPKfiPfiiiPKhiiii_param_7,
	.param .u32 _Z24nppiErode_32f_C4R_kernelPKfiPfiiiPKhiiii_param_8,
	.param .u32 _Z24nppiErode_32f_C4R_kernelPKfiPfiiiPKhiiii_param_9,
	.param .u32 _Z24nppiErode_32f_C4R_kernelPKfiPfiiiPKhiiii_param_10
)
{
	.reg .pred 	%p<45>;
	.reg .b16 	%rs<16>;
	.reg .b32 	%r<133>;
	.reg .b32 	%f<81>;
	.reg .b64 	%rd<69>;

	ld.param.u32 	%r23, [_Z24nppiErode_32f_C4R_kernelPKfiPfiiiPKhiiii_param_1];
	ld.param.u64 	%rd9, [_Z24nppiErode_32f_C4R_kernelPKfiPfiiiPKhiiii_param_2];
	ld.param.u32 	%r24, [_Z24nppiErode_32f_C4R_kernelPKfiPfiiiPKhiiii_param_3];
	ld.param.u32 	%r25, [_Z24nppiErode_32f_C4R_kernelPKfiPfiiiPKhiiii_param_4];
	ld.param.u32 	%r31, [_Z24nppiErode_32f_C4R_kernelPKfiPfiiiPKhiiii_param_5];
	ld.param.u64 	%rd10, [_Z24nppiErode_32f_C4R_kernelPKfiPfiiiPKhiiii_param_6];
	ld.param.u32 	%r27, [_Z24nppiErode_32f_C4R_kernelPKfiPfiiiPKhiiii_param_7];
	ld.param.u32 	%r28, [_Z24nppiErode_32f_C4R_kernelPKfiPfiiiPKhiiii_param_8];
	ld.param.u32 	%r29, [_Z24nppiErode_32f_C4R_kernelPKfiPfiiiPKhiiii_param_9];
	ld.param.u32 	%r30, [_Z24nppiErode_32f_C4R_kernelPKfiPfiiiPKhiiii_param_10];
	cvta.to.global.u64 	%rd1, %rd10;
	mov.u32 	%r32, %ctaid.x;
	mov.u32 	%r33, %ntid.x;
	mov.u32 	%r34, %tid.x;
	mad.lo.s32 	%r1, %r32, %r33, %r34;
	mov.u32 	%r35, %ctaid.y;
	mov.u32 	%r36, %ntid.y;
	mov.u32 	%r37, %tid.y;
	mad.lo.s32 	%r38, %r35, %r36, %r37;
	setp.ge.s32 	%p1, %r1, %r25;
	setp.ge.s32 	%p2, %r38, %r31;
	or.pred  	%p3, %p1, %p2;
	@%p3 bra 	$L__BB7_49;
	cvta.to.global.u64 	%rd11, %rd9;
	mul.lo.s32 	%r39, %r24, %r38;
	cvt.s64.s32 	%rd12, %r39;
	add.s64 	%rd2, %rd11, %rd12;
	shl.b32 	%r40, %r1, 2;
	cvt.s64.s32 	%rd3, %r40;
	setp.lt.s32 	%p4, %r28, 1;
	sub.s32 	%r3, %r38, %r30;
	sub.s32 	%r4, %r1, %r29;
	add.s32 	%r5, %r25, -1;
	@%p4 bra 	$L__BB7_48;
	setp.lt.s32 	%p5, %r27, 1;
	@%p5 bra 	$L__BB7_47;
	and.b32  	%r6, %r27, 7;
	and.b32  	%r7, %r27, 3;
	and.b32  	%r8, %r27, 2147483640;
	and.b32  	%r9, %r27, 1;
	add.s32 	%r10, %r31, -1;
	mov.b32 	%r127, 0;
$L__BB7_4:
	ld.param.u64 	%rd68, [_Z24nppiErode_32f_C4R_kernelPKfiPfiiiPKhiiii_param_0];
	cvta.to.global.u64 	%rd17, %rd68;
	mul.wide.u32 	%rd18, %r127, 4;
	add.s64 	%rd4, %rd17, %rd18;
	mov.f32 	%f60, 0f501502F9;
	mov.b32 	%r128, 0;
$L__BB7_5:
	setp.lt.u32 	%p6, %r27, 8;
	mul.lo.s32 	%r13, %r128, %r27;
	add.s32 	%r46, %r3, %r128;
	min.s32 	%r47, %r46, %r10;
	max.s32 	%r48, %r47, 0;
	mul.lo.s32 	%r49, %r48, %r23;
	cvt.s64.s32 	%rd19, %r49;
	add.s64 	%rd5, %rd4, %rd19;
	mov.b32 	%r131, 0;
	@%p6 bra 	$L__BB7_24;
	mov.b32 	%r129, 0;
$L__BB7_7:
	.pragma "nounroll";
	add.s32 	%r51, %r129, %r13;
	cvt.u64.u32 	%rd20, %r51;
	add.s64 	%rd6, %rd1, %rd20;
	ld.global.u8 	%rs1, [%rd6];
	setp.eq.s16 	%p7, %rs1, 0;
	@%p7 bra 	$L__BB7_9;
	add.s32 	%r52, %r4, %r129;
	min.s32 	%r53, %r52, %r5;
	max.s32 	%r54, %r53, 0;
	shl.b32 	%r55, %r54, 2;
	mul.wide.u32 	%rd21, %r55, 4;
	add.s64 	%rd22, %rd5, %rd21;
	ld.global.f32 	%f41, [%rd22];
	setp.lt.f32 	%p8, %f41, %f60;
	selp.f32 	%f60, %f41, %f60, %p8;
$L__BB7_9:
	ld.global.u8 	%rs2, [%rd6+1];
	setp.eq.s16 	%p9, %rs2, 0;
	@%p9 bra 	$L__BB7_11;
	add.s32 	%r56, %r129, %r4;
	add.s32 	%r57, %r56, 1;
	min.s32 	%r58, %r57, %r5;
	max.s32 	%r59, %r58, 0;
	shl.b32 	%r60, %r59, 2;
	mul.wide.u32 	%rd23, %r60, 4;
	add.s64 	%rd24, %rd5, %rd23;
	ld.global.f32 	%f42, [%rd24];
	setp.lt.f32 	%p10, %f42, %f60;
	selp.f32 	%f60, %f42, %f60, %p10;
$L__BB7_11:
	ld.global.u8 	%rs3, [%rd6+2];
	setp.eq.s16 	%p11, %rs3, 0;
	@%p11 bra 	$L__BB7_13;
	add.s32 	%r61, %r129, %r4;
	add.s32 	%r62, %r61, 2;
	min.s32 	%r63, %r62, %r5;
	max.s32 	%r64, %r63, 0;
	shl.b32 	%r65, %r64, 2;
	mul.wide.u32 	%rd25, %r65, 4;
	add.s64 	%rd26, %rd5, %rd25;
	ld.global.f32 	%f43, [%rd26];
	setp.lt.f32 	%p12, %f43, %f60;
	selp.f32 	%f60, %f43, %f60, %p12;
$L__BB7_13:
	ld.global.u8 	%rs4, [%rd6+3];
	setp.eq.s16 	%p13, %rs4, 0;
	@%p13 bra 	$L__BB7_15;
	add.s32 	%r66, %r129, %r4;
	add.s32 	%r67, %r66, 3;
	min.s32 	%r68, %r67, %r5;
	max.s32 	%r69, %r68, 0;
	shl.b32 	%r70, %r69, 2;
	mul.wide.u32 	%rd27, %r70, 4;
	add.s64 	%rd28, %rd5, %rd27;
	ld.global.f32 	%f44, [%rd28];
	setp.lt.f32 	%p14, %f44, %f60;
	selp.f32 	%f60, %f44, %f60, %p14;
$L__BB7_15:
	ld.global.u8 	%rs5, [%rd6+4];
	setp.eq.s16 	%p15, %rs5, 0;
	@%p15 bra 	$L__BB7_17;
	add.s32 	%r71, %r129, %r4;
	add.s32 	%r72, %r71, 4;
	min.s32 	%r73, %r72, %r5;
	max.s32 	%r74, %r73, 0;
	shl.b32 	%r75, %r74, 2;
	mul.wide.u32 	%rd29, %r75, 4;
	add.s64 	%rd30, %rd5, %rd29;
	ld.global.f32 	%f45, [%rd30];
	setp.lt.f32 	%p16, %f45, %f60;
	selp.f32 	%f60, %f45, %f60, %p16;
$L__BB7_17:
	ld.global.u8 	%rs6, [%rd6+5];
	setp.eq.s16 	%p17, %rs6, 0;
	@%p17 bra 	$L__BB7_19;
	add.s32 	%r76, %r129, %r4;
	add.s32 	%r77, %r76, 5;
	min.s32 	%r78, %r77, %r5;
	max.s32 	%r79, %r78, 0;
	shl.b32 	%r80, %r79, 2;
	mul.wide.u32 	%rd31, %r80, 4;
	add.s64 	%rd32, %rd5, %rd31;
	ld.global.f32 	%f46, [%rd32];
	setp.lt.f32 	%p18, %f46, %f60;
	selp.f32 	%f60, %f46, %f60, %p18;
$L__BB7_19:
	ld.global.u8 	%rs7, [%rd6+6];
	setp.eq.s16 	%p19, %rs7, 0;
	@%p19 bra 	$L__BB7_21;
	add.s32 	%r81, %r129, %r4;
	add.s32 	%r82, %r81, 6;
	min.s32 	%r83, %r82, %r5;
	max.s32 	%r84, %r83, 0;
	shl.b32 	%r85, %r84, 2;
	mul.wide.u32 	%rd33, %r85, 4;
	add.s64 	%rd34, %rd5, %rd33;
	ld.global.f32 	%f47, [%rd34];
	setp.lt.f32 	%p20, %f47, %f60;
	selp.f32 	%f60, %f47, %f60, %p20;
$L__BB7_21:
	ld.global.u8 	%rs8, [%rd6+7];
	setp.eq.s16 	%p21, %rs8, 0;
	@%p21 bra 	$L__BB7_23;
	add.s32 	%r86, %r129, %r4;
	add.s32 	%r87, %r86, 7;
	min.s32 	%r88, %r87, %r5;
	max.s32 	%r89, %r88, 0;
	shl.b32 	%r90, %r89, 2;
	mul.wide.u32 	%rd35, %r90, 4;
	add.s64 	%rd36, %rd5, %rd35;
	ld.global.f32 	%f48, [%rd36];
	setp.lt.f32 	%p22, %f48, %f60;
	selp.f32 	%f60, %f48, %f60, %p22;
$L__BB7_23:
	add.s32 	%r129, %r129, 8;
	setp.ne.s32 	%p23, %r129, %r8;
	mov.u32 	%r131, %r8;
	@%p23 bra 	$L__BB7_7;
$L__BB7_24:
	setp.eq.s32 	%p24, %r6, 0;
	@%p24 bra 	$L__BB7_45;
	add.s32 	%r91, %r6, -1;
	setp.lt.u32 	%p25, %r91, 3;
	@%p25 bra 	$L__BB7_35;
	add.s32 	%r92, %r131, %r13;
	cvt.u64.u32 	%rd37, %r92;
	add.s64 	%rd38, %rd1, %rd37;
	ld.global.u8 	%rs9, [%rd38];
	setp.eq.s16 	%p26, %rs9, 0;
	@%p26 bra 	$L__BB7_28;
	add.s32 	%r93, %r4, %r131;
	min.s32 	%r94, %r93, %r5;
	max.s32 	%r95, %r94, 0;
	shl.b32 	%r96, %r95, 2;
	mul.wide.u32 	%rd39, %r96, 4;
	add.s64 	%rd40, %rd5, %rd39;
	ld.global.f32 	%f50, [%rd40];
	setp.lt.f32 	%p27, %f50, %f60;
	selp.f32 	%f60, %f50, %f60, %p27;
$L__BB7_28:
	cvt.u64.u32 	%rd41, %r13;
	cvt.u64.u32 	%rd42, %r131;
	add.s64 	%rd43, %rd42, %rd41;
	add.s64 	%rd7, %rd1, %rd43;
	ld.global.u8 	%rs10, [%rd7+1];
	setp.eq.s16 	%p28, %rs10, 0;
	@%p28 bra 	$L__BB7_30;
	add.s32 	%r97, %r131, %r4;
	add.s32 	%r98, %r97, 1;
	min.s32 	%r99, %r98, %r5;
	max.s32 	%r100, %r99, 0;
	shl.b32 	%r101, %r100, 2;
	mul.wide.u32 	%rd44, %r101, 4;
	add.s64 	%rd45, %rd5, %rd44;
	ld.global.f32 	%f51, [%rd45];
	setp.lt.f32 	%p29, %f51, %f60;
	selp.f32 	%f60, %f51, %f60, %p29;
$L__BB7_30:
	ld.global.u8 	%rs11, [%rd7+2];
	setp.eq.s16 	%p30, %rs11, 0;
	@%p30 bra 	$L__BB7_32;
	add.s32 	%r102, %r131, %r4;
	add.s32 	%r103, %r102, 2;
	min.s32 	%r104, %r103, %r5;
	max.s32 	%r105, %r104, 0;
	shl.b32 	%r106, %r105, 2;
	mul.wide.u32 	%rd46, %r106, 4;
	add.s64 	%rd47, %rd5, %rd46;
	ld.global.f32 	%f52, [%rd47];
	setp.lt.f32 	%p31, %f52, %f60;
	selp.f32 	%f60, %f52, %f60, %p31;
$L__BB7_32:
	ld.global.u8 	%rs12, [%rd7+3];
	setp.eq.s16 	%p32, %rs12, 0;
	@%p32 bra 	$L__BB7_34;
	add.s32 	%r107, %r131, %r4;
	add.s32 	%r108, %r107, 3;
	min.s32 	%r109, %r108, %r5;
	max.s32 	%r110, %r109, 0;
	shl.b32 	%r111, %r110, 2;
	mul.wide.u32 	%rd48, %r111, 4;
	add.s64 	%rd49, %rd5, %rd48;
	ld.global.f32 	%f53, [%rd49];
	setp.lt.f32 	%p33, %f53, %f60;
	selp.f32 	%f60, %f53, %f60, %p33;
$L__BB7_34:
	add.s32 	%r131, %r131, 4;
$L__BB7_35:
	setp.eq.s32 	%p34, %r7, 0;
	@%p34 bra 	$L__BB7_45;
	setp.eq.s32 	%p35, %r7, 1;
	@%p35 bra 	$L__BB7_42;
	add.s32 	%r112, %r131, %r13;
	cvt.u64.u32 	%rd50, %r112;
	add.s64 	%rd51, %rd1, %rd50;
	ld.global.u8 	%rs13, [%rd51];
	setp.eq.s16 	%p36, %rs13, 0;
	@%p36 bra 	$L__BB7_39;
	add.s32 	%r113, %r4, %r131;
	min.s32 	%r114, %r113, %r5;
	max.s32 	%r115, %r114, 0;
	shl.b32 	%r116, %r115, 2;
	mul.wide.u32 	%rd52, %r116, 4;
	add.s64 	%rd53, %rd5, %rd52;
	ld.global.f32 	%f55, [%rd53];
	setp.lt.f32 	%p37, %f55, %f60;
	selp.f32 	%f60, %f55, %f60, %p37;
$L__BB7_39:
	cvt.u64.u32 	%rd54, %r13;
	cvt.u64.u32 	%rd55, %r131;
	add.s64 	%rd56, %rd55, %rd54;
	add.s64 	%rd57, %rd1, %rd56;
	ld.global.u8 	%rs14, [%rd57+1];
	setp.eq.s16 	%p38, %rs14, 0;
	@%p38 bra 	$L__BB7_41;
	add.s32 	%r117, %r131, %r4;
	add.s32 	%r118, %r117, 1;
	min.s32 	%r119, %r118, %r5;
	max.s32 	%r120, %r119, 0;
	shl.b32 	%r121, %r120, 2;
	mul.wide.u32 	%rd58, %r121, 4;
	add.s64 	%rd59, %rd5, %rd58;
	ld.global.f32 	%f56, [%rd59];
	setp.lt.f32 	%p39, %f56, %f60;
	selp.f32 	%f60, %f56, %f60, %p39;
$L__BB7_41:
	add.s32 	%r131, %r131, 2;
$L__BB7_42:
	setp.eq.s32 	%p40, %r9, 0;
	@%p40 bra 	$L__BB7_45;
	add.s32 	%r122, %r131, %r13;
	cvt.u64.u32 	%rd60, %r122;
	add.s64 	%rd61, %rd1, %rd60;
	ld.global.u8 	%rs15, [%rd61];
	setp.eq.s16 	%p41, %rs15, 0;
	@%p41 bra 	$L__BB7_45;
	add.s32 	%r123, %r4, %r131;
	min.s32 	%r124, %r123, %r5;
	max.s32 	%r125, %r124, 0;
	shl.b32 	%r126, %r125, 2;
	mul.wide.u32 	%rd62, %r126, 4;
	add.s64 	%rd63, %rd5, %rd62;
	ld.global.f32 	%f57, [%rd63];
	setp.lt.f32 	%p42, %f57, %f60;
	selp.f32 	%f60, %f57, %f60, %p42;
$L__BB7_45:
	add.s32 	%r128, %r128, 1;
	setp.ne.s32 	%p43, %r128, %r28;
	@%p43 bra 	$L__BB7_5;
	cvt.u64.u32 	%rd64, %r127;
	add.s64 	%rd65, %rd64, %rd3;
	shl.b64 	%rd66, %rd65, 2;
	add.s64 	%rd67, %rd2, %rd66;
	st.global.f32 	[%rd67], %f60;
	add.s32 	%r127, %r127, 1;
	setp.eq.s32 	%p44, %r127, 4;
	@%p44 bra 	$L__BB7_49;
	bra.uni 	$L__BB7_4;
$L__BB7_47:
	shl.b64 	%rd15, %rd3, 2;
	add.s64 	%rd16, %rd2, %rd15;
	mov.b32 	%r42, 1343554297;
	st.global.u32 	[%rd16], %r42;
	st.global.u32 	[%rd16+4], %r42;
	st.global.u32 	[%rd16+8], %r42;
	st.global.u32 	[%rd16+12], %r42;
	bra.uni 	$L__BB7_49;
$L__BB7_48:
	shl.b64 	%rd13, %rd3, 2;
	add.s64 	%rd14, %rd2, %rd13;
	mov.b32 	%r41, 1343554297;
	st.global.u32 	[%rd14], %r41;
	st.global.u32 	[%rd14+4], %r41;
	st.global.u32 	[%rd14+8], %r41;
	st.global.u32 	[%rd14+12], %r41;
$L__BB7_49:
	ret;

}
	// .globl	_Z24nppiDilate_8u_C1R_kernelPKhiPhiiiS0_iiii
.visible .entry _Z24nppiDilate_8u_C1R_kernelPKhiPhiiiS0_iiii(
	.param .u64 .ptr .align 1 _Z24nppiDilate_8u_C1R_kernelPKhiPhiiiS0_iiii_param_0,
	.param .u32 _Z24nppiDilate_8u_C1R_kernelPKhiPhiiiS0_iiii_param_1,
	.param .u64 .ptr .align 1 _Z24nppiDilate_8u_C1R_kernelPKhiPhiiiS0_iiii_param_2,
	.param .u32 _Z24nppiDilate_8u_C1R_kernelPKhiPhiiiS0_iiii_param_3,
	.param .u32 _Z24nppiDilate_8u_C1R_kernelPKhiPhiiiS0_iiii_param_4,
	.param .u32 _Z24nppiDilate_8u_C1R_kernelPKhiPhiiiS0_iiii_param_5,
	.param .u64 .ptr .align 1 _Z24nppiDilate_8u_C1R_kernelPKhiPhiiiS0_iiii_param_6,
	.param .u32 _Z24nppiDilate_8u_C1R_kernelPKhiPhiiiS0_iiii_param_7,
	.param .u32 _Z24nppiDilate_8u_C1R_kernelPKhiPhiiiS0_iiii_param_8,
	.param .u32 _Z24nppiDilate_8u_C1R_kernelPKhiPhiiiS0_iiii_param_9,
	.param .u32 _Z24nppiDilate_8u_C1R_kernelPKhiPhiiiS0_iiii_param_10
)
{
	.reg .pred 	%p<29>;
	.reg .b16 	%rs<115>;
	.reg .b32 	%r<111>;
	.reg .b64 	%rd<73>;

	ld.param.u64 	%rd7, [_Z24nppiDilate_8u_C1R_kernelPKhiPhiiiS0_iiii_param_0];
	ld.param.u32 	%r21, [_Z24nppiDilate_8u_C1R_kernelPKhiPhiiiS0_iiii_param_1];
	ld.param.u64 	%rd6, [_Z24nppiDilate_8u_C1R_kernelPKhiPhiiiS0_iiii_param_2];
	ld.param.u32 	%r22, [_Z24nppiDilate_8u_C1R_kernelPKhiPhiiiS0_iiii_param_3];
	ld.param.u32 	%r23, [_Z24nppiDilate_8u_C1R_kernelPKhiPhiiiS0_iiii_param_4];
	ld.param.u32 	%r29, [_Z24nppiDilate_8u_C1R_kernelPKhiPhiiiS0_iiii_param_5];
	ld.param.u64 	%rd8, [_Z24nppiDilate_8u_C1R_kernelPKhiPhiiiS0_iiii_param_6];
	ld.param.u32 	%r25, [_Z24nppiDilate_8u_C1R_kernelPKhiPhiiiS0_iiii_param_7];
	ld.param.u32 	%r26, [_Z24nppiDilate_8u_C1R_kernelPKhiPhiiiS0_iiii_param_8];
	ld.param.u32 	%r27, [_Z24nppiDilate_8u_C1R_kernelPKhiPhiiiS0_iiii_param_9];
	ld.param.u32 	%r28, [_Z24nppiDilate_8u_C1R_kernelPKhiPhiiiS0_iiii_param_10];
	cvta.to.global.u64 	%rd1, %rd7;
	cvta.to.global.u64 	%rd2, %rd8;
	mov.u32 	%r30, %ctaid.x;
	mov.u32 	%r31, %ntid.x;
	mov.u32 	%r32, %tid.x;
	mad.lo.s32 	%r1, %r30, %r31, %r32;
	mov.u32 	%r33, %ctaid.y;
	mov.u32 	%r34, %ntid.y;
	mov.u32 	%r35, %tid.y;
	mad.lo.s32 	%r36, %r33, %r34, %r35;
	setp.ge.s32 	%p1, %r1, %r23;
	setp.ge.s32 	%p2, %r36, %r29;
	or.pred  	%p3, %p1, %p2;
	@%p3 bra 	$L__BB8_46;
	setp.lt.s32 	%p4, %r26, 1;
	mov.b16 	%rs93, 0;
	@%p4 bra 	$L__BB8_45;
	setp.lt.s32 	%p5, %r25, 1;
	sub.s32 	%r3, %r1, %r27;
	add.s32 	%r4, %r23, -1;
	@%p5 bra 	$L__BB8_45;
	and.b32  	%r5, %r25, 7;
	and.b32  	%r6, %r25, 3;
	and.b32  	%r7, %r25, 2147483640;
	and.b32  	%r8, %r25, 1;
	add.s32 	%r9, %r29, -1;
	sub.s32 	%r10, %r36, %r28;
	mov.b16 	%rs93, 0;
	mov.b32 	%r106, 0;
$L__BB8_4:
	setp.lt.u32 	%p6, %r25, 8;
	mul.lo.s32 	%r12, %r106, %r25;
	add.s32 	%r39, %r10, %r106;
	min.s32 	%r40, %r39, %r9;
	max.s32 	%r41, %r40, 0;
	mul.lo.s32 	%r42, %r41, %r21;
	cvt.s64.s32 	%rd3, %r42;
	mov.b32 	%r109, 0;
	@%p6 bra 	$L__BB8_23;
	mov.b32 	%r107, 0;
$L__BB8_6:
	.pragma "nounroll";
	add.s32 	%r44, %r107, %r12;
	cvt.u64.u32 	%rd9, %r44;
	add.s64 	%rd4, %rd2, %rd9;
	ld.global.u8 	%rs44, [%rd4];
	setp.eq.s16 	%p7, %rs44, 0;
	@%p7 bra 	$L__BB8_8;
	add.s32 	%r45, %r3, %r107;
	min.s32 	%r46, %r45, %r4;
	max.s32 	%r47, %r46, 0;
	cvt.u64.u32 	%rd10, %r47;
	add.s64 	%rd11, %rd10, %rd3;
	add.s64 	%rd12, %rd1, %rd11;
	ld.global.u8 	%rs45, [%rd12];
	and.b16  	%rs46, %rs93, 255;
	max.u16 	%rs93, %rs45, %rs46;
$L__BB8_8:
	ld.global.u8 	%rs47, [%rd4+1];
	setp.eq.s16 	%p8, %rs47, 0;
	@%p8 bra 	$L__BB8_10;
	add.s32 	%r48, %r107, %r3;
	add.s32 	%r49, %r48, 1;
	min.s32 	%r50, %r49, %r4;
	max.s32 	%r51, %r50, 0;
	cvt.u64.u32 	%rd13, %r51;
	add.s64 	%rd14, %rd13, %rd3;
	add.s64 	%rd15, %rd1, %rd14;
	ld.global.u8 	%rs48, [%rd15];
	and.b16  	%rs49, %rs93, 255;
	max.u16 	%rs93, %rs48, %rs49;
$L__BB8_10:
	ld.global.u8 	%rs50, [%rd4+2];
	setp.eq.s16 	%p9, %rs50, 0;
	@%p9 bra 	$L__BB8_12;
	add.s32 	%r52, %r107, %r3;
	add.s32 	%r53, %r52, 2;
	min.s32 	%r54, %r53, %r4;
	max.s32 	%r55, %r54, 0;
	cvt.u64.u32 	%rd16, %r55;
	add.s64 	%rd17, %rd16, %rd3;
	add.s64 	%rd18, %rd1, %rd17;
	ld.global.u8 	%rs51, [%rd18];
	and.b16  	%rs52, %rs93, 255;
	max.u16 	%rs93, %rs51, %rs52;
$L__BB8_12:
	ld.global.u8 	%rs53, [%rd4+3];
	setp.eq.s16 	%p10, %rs53, 0;
	@%p10 bra 	$L__BB8_14;
	add.s32 	%r56, %r107, %r3;
	add.s32 	%r57, %r56, 3;
	min.s32 	%r58, %r57, %r4;
	max.s32 	%r59, %r58, 0;
	cvt.u64.u32 	%rd19, %r59;
	add.s64 	%rd20, %rd19, %rd3;
	add.s64 	%rd21, %rd1, %rd20;
	ld.global.u8 	%rs54, [%rd21];
	and.b16  	%rs55, %rs93, 255;
	max.u16 	%rs93, %rs54, %rs55;
$L__BB8_14:
	ld.global.u8 	%rs56, [%rd4+4];
	setp.eq.s16 	%p11, %rs56, 0;
	@%p11 bra 	$L__BB8_16;
	add.s32 	%r60, %r107, %r3;
	add.s32 	%r61, %r60, 4;
	min.s32 	%r62, %r61, %r4;
	max.s32 	%r63, %r62, 0;
	cvt.u64.u32 	%rd22, %r63;
	add.s64 	%rd23, %rd22, %rd3;
	add.s64 	%rd24, %rd1, %rd23;
	ld.global.u8 	%rs57, [%rd24];
	and.b16  	%rs58, %rs93, 255;
	max.u16 	%rs93, %rs57, %rs58;
$L__BB8_16:
	ld.global.u8 	%rs59, [%rd4+5];
	setp.eq.s16 	%p12, %rs59, 0;
	@%p12 bra 	$L__BB8_18;
	add.s32 	%r64, %r107, %r3;
	add.s32 	%r65, %r64, 5;
	min.s32 	%r66, %r65, %r4;
	max.s32 	%r67, %r66, 0;
	cvt.u64.u32 	%rd25, %r67;
	add.s64 	%rd26, %rd25, %rd3;
	add.s64 	%rd27, %rd1, %rd26;
	ld.global.u8 	%rs60, [%rd27];
	and.b16  	%rs61, %rs93, 255;
	max.u16 	%rs93, %rs60, %rs61;
$L__BB8_18:
	ld.global.u8 	%rs62, [%rd4+6];
	setp.eq.s16 	%p13, %rs62, 0;
	@%p13 bra 	$L__BB8_20;
	add.s32 	%r68, %r107, %r3;
	add.s32 	%r69, %r68, 6;
	min.s32 	%r70, %r69, %r4;
	max.s32 	%r71, %r70, 0;
	cvt.u64.u32 	%rd28, %r71;
	add.s64 	%rd29, %rd28, %rd3;
	add.s64 	%rd30, %rd1, %rd29;
	ld.global.u8 	%rs63, [%rd30];
	and.b16  	%rs64, %rs93, 255;
	max.u16 	%rs93, %rs63, %rs64;
$L__BB8_20:
	ld.global.u8 	%rs65, [%rd4+7];
	setp.eq.s16 	%p14, %rs65, 0;
	@%p14 bra 	$L__BB8_22;
	add.s32 	%r72, %r107, %r3;
	add.s32 	%r73, %r72, 7;
	min.s32 	%r74, %r73, %r4;
	max.s32 	%r75, %r74, 0;
	cvt.u64.u32 	%rd31, %r75;
	add.s64 	%rd32, %rd31, %rd3;
	add.s64 	%rd33, %rd1, %rd32;
	ld.global.u8 	%rs66, [%rd33];
	and.b16  	%rs67, %rs93, 255;
	max.u16 	%rs93, %rs66, %rs67;
$L__BB8_22:
	add.s32 	%r107, %r107, 8;
	setp.ne.s32 	%p15, %r107, %r7;
	mov.u32 	%r109, %r7;
	@%p15 bra 	$L__BB8_6;
$L__BB8_23:
	setp.eq.s32 	%p16, %r5, 0;
	@%p16 bra 	$L__BB8_44;
	add.s32 	%r76, %r5, -1;
	setp.lt.u32 	%p17, %r76, 3;
	@%p17 bra 	$L__BB8_34;
	add.s32 	%r77, %r109, %r12;
	cvt.u64.u32 	%rd34, %r77;
	add.s64 	%rd35, %rd2, %rd34;
	ld.global.u8 	%rs69, [%rd35];
	setp.eq.s16 	%p18, %rs69, 0;
	@%p18 bra 	$L__BB8_27;
	add.s32 	%r78, %r3, %r109;
	min.s32 	%r79, %r78, %r4;
	max.s32 	%r80, %r79, 0;
	cvt.u64.u32 	%rd36, %r80;
	add.s64 	%rd37, %rd36, %rd3;
	add.s64 	%rd38, %rd1, %rd37;
	ld.global.u8 	%rs70, [%rd38];
	and.b16  	%rs71, %rs93, 255;
	max.u16 	%rs93, %rs70, %rs71;
$L__BB8_27:
	cvt.u64.u32 	%rd39, %r12;
	cvt.u64.u32 	%rd40, %r109;
	add.s64 	%rd41, %rd40, %rd39;
	add.s64 	%rd5, %rd2, %rd41;
	ld.global.u8 	%rs72, [%rd5+1];
	setp.eq.s16 	%p19, %rs72, 0;
	@%p19 bra 	$L__BB8_29;
	add.s32 	%r81, %r109, %r3;
	add.s32 	%r82, %r81, 1;
	min.s32 	%r83, %r82, %r4;
	max.s32 	%r84, %r83, 0;
	cvt.u64.u32 	%rd42, %r84;
	add.s64 	%rd43, %rd42, %rd3;
	add.s64 	%rd44, %rd1, %rd43;
	ld.global.u8 	%rs73, [%rd44];
	and.b16  	%rs74, %rs93, 255;
	max.u16 	%rs93, %rs73, %rs74;
$L__BB8_29:
	ld.global.u8 	%rs75, [%rd5+2];
	setp.eq.s16 	%p20, %rs75, 0;
	@%p20 bra 	$L__BB8_31;
	add.s32 	%r85, %r109, %r3;
	add.s32 	%r86, %r85, 2;
	min.s32 	%r87, %r86, %r4;
	max.s32 	%r88, %r87, 0;
	cvt.u64.u32 	%rd45, %r88;
	add.s64 	%rd46, %rd45, %rd3;
	add.s64 	%rd47, %rd1, %rd46;
	ld.global.u8 	%rs76, [%rd47];
	and.b16  	%rs77, %rs93, 255;
	max.u16 	%rs93, %rs76, %rs77;
$L__BB8_31:
	ld.global.u8 	%rs78, [%rd5+3];
	setp.eq.s16 	%p21, %rs78, 0;
	@%p21 bra 	$L__BB8_33;
	add.s32 	%r89, %r109, %r3;
	add.s32 	%r90, %r89, 3;
	min.s32 	%r91, %r90, %r4;
	max.s32 	%r92, %r91, 0;
	cvt.u64.u32 	%rd48, %r92;
	add.s64 	%rd49, %rd48, %rd3;
	add.s64 	%rd50, %rd1, %rd49;
	ld.global.u8 	%rs79, [%rd50];
	and.b16  	%rs80, %rs93, 255;
	max.u16 	%rs93, %rs79, %rs80;
$L__BB8_33:
	add.s32 	%r109, %r109, 4;
$L__BB8_34:
	setp.eq.s32 	%p22, %r6, 0;
	@%p22 bra 	$L__BB8_44;
	setp.eq.s32 	%p23, %r6, 1;
	@%p23 bra 	$L__BB8_41;
	add.s32 	%r93, %r109, %r12;
	cvt.u64.u32 	%rd51, %r93;
	add.s64 	%rd52, %rd2, %rd51;
	ld.global.u8 	%rs82, [%rd52];
	setp.eq.s16 	%p24, %rs82, 0;
	@%p24 bra 	$L__BB8_38;
	add.s32 	%r94, %r3, %r109;
	min.s32 	%r95, %r94, %r4;
	max.s32 	%r96, %r95, 0;
	cvt.u64.u32 	%rd53, %r96;
	add.s64 	%rd54, %rd53, %rd3;
	add.s64 	%rd55, %rd1, %rd54;
	ld.global.u8 	%rs83, [%rd55];
	and.b16  	%rs84, %rs93, 255;
	max.u16 	%rs93, %rs83, %rs84;
$L__BB8_38:
	cvt.u64.u32 	%rd56, %r12;
	cvt.u64.u32 	%rd57, %r109;
	add.s64 	%rd58, %rd57, %rd56;
	add.s64 	%rd59, %rd2, %rd58;
	ld.global.u8 	%rs85, [%rd59+1];
	setp.eq.s16 	%p25, %rs85, 0;
	@%p25 bra 	$L__BB8_40;
	add.s32 	%r97, %r109, %r3;
	add.s32 	%r98, %r97, 1;
	min.s32 	%r99, %r98, %r4;
	max.s32 	%r100, %r99, 0;
	cvt.u64.u32 	%rd60, %r100;
	add.s64 	%rd61, %rd60, %rd3;
	add.s64 	%rd62, %rd1, %rd61;
	ld.global.u8 	%rs86, [%rd62];
	and.b16  	%rs87, %rs93, 255;
	max.u16 	%rs93, %rs86, %rs87;
$L__BB8_40:
	add.s32 	%r109, %r109, 2;
$L__BB8_41:
	setp.eq.s32 	%p26, %r8, 0;
	@%p26 bra 	$L__BB8_44;
	add.s32 	%r101, %r109, %r12;
	cvt.u64.u32 	%rd63, %r101;
	add.s64 	%rd64, %rd2, %rd63;
	ld.global.u8 	%rs88, [%rd64];
	setp.eq.s16 	%p27, %rs88, 0;
	@%p27 bra 	$L__BB8_44;
	add.s32 	%r102, %r3, %r109;
	min.s32 	%r103, %r102, %r4;
	max.s32 	%r104, %r103, 0;
	cvt.u64.u32 	%rd65, %r104;
	add.s64 	%rd66, %rd65, %rd3;
	add.s64 	%rd67, %rd1, %rd66;
	ld.global.u8 	%rs89, [%rd67];
	and.b16  	%rs90, %rs93, 255;
	max.u16 	%rs93, %rs89, %rs90;
$L__BB8_44:
	add.s32 	%r106, %r106, 1;
	setp.ne.s32 	%p28, %r106, %r26;
	@%p28 bra 	$L__BB8_4;
$L__BB8_45:
	mul.lo.s32 	%r105, %r22, %r36;
	cvt.s64.s32 	%rd68, %r105;
	cvt.s64.s32 	%rd69, %r1;
	add.s64 	%rd70, %rd68, %rd69;
	cvta.to.global.u64 	%rd71, %rd6;
	add.s64 	%rd72, %rd71, %rd70;
	st.global.u8 	[%rd72], %rs93;
$L__BB8_46:
	ret;

}
	// .globl	_Z24nppiDilate_8u_C4R_kernelPKhiPhiiiS0_iiii
.visible .entry _Z24nppiDilate_8u_C4R_kernelPKhiPhiiiS0_iiii(
	.param .u64 .ptr .align 1 _Z24nppiDilate_8u_C4R_kernelPKhiPhiiiS0_iiii_param_0,
	.param .u32 _Z24nppiDilate_8u_C4R_kernelPKhiPhiiiS0_iiii_param_1,
	.param .u64 .ptr .align 1 _Z24nppiDilate_8u_C4R_kernelPKhiPhiiiS0_iiii_param_2,
	.param .u32 _Z24nppiDilate_8u_C4R_kernelPKhiPhiiiS0_iiii_param_3,
	.param .u32 _Z24nppiDilate_8u_C4R_kernelPKhiPhiiiS0_iiii_param_4,
	.param .u32 _Z24nppiDilate_8u_C4R_kernelPKhiPhiiiS0_iiii_param_5,
	.param .u64 .ptr .align 1 _Z24nppiDilate_8u_C4R_kernelPKhiPhiiiS0_iiii_param_6,
	.param .u32 _Z24nppiDilate_8u_C4R_kernelPKhiPhiiiS0_iiii_param_7,
	.param .u32 _Z24nppiDilate_8u_C4R_kernelPKhiPhiiiS0_iiii_param_8,
	.param .u32 _Z24nppiDilate_8u_C4R_kernelPKhiPhiiiS0_iiii_param_9,
	.param .u32 _Z24nppiDilate_8u_C4R_kernelPKhiPhiiiS0_iiii_param_10
)
{
	.reg .pred 	%p<30>;
	.reg .b16 	%rs<113>;
	.reg .b32 	%r<131>;
	.reg .b64 	%rd<79>;

	ld.param.u64 	%rd8, [_Z24nppiDilate_8u_C4R_kernelPKhiPhiiiS0_iiii_param_0];
	ld.param.u32 	%r23, [_Z24nppiDilate_8u_C4R_kernelPKhiPhiiiS0_iiii_param_1];
	ld.param.u64 	%rd9, [_Z24nppiDilate_8u_C4R_kernelPKhiPhiiiS0_iiii_param_2];
	ld.param.u32 	%r24, [_Z24nppiDilate_8u_C4R_kernelPKhiPhiiiS0_iiii_param_3];
	ld.param.u32 	%r25, [_Z24nppiDilate_8u_C4R_kernelPKhiPhiiiS0_iiii_param_4];
	ld.param.u32 	%r31, [_Z24nppiDilate_8u_C4R_kernelPKhiPhiiiS0_iiii_param_5];
	ld.param.u64 	%rd10, [_Z24nppiDilate_8u_C4R_kernelPKhiPhiiiS0_iiii_param_6];
	ld.param.u32 	%r27, [_Z24nppiDilate_8u_C4R_kernelPKhiPhiiiS0_iiii_param_7];
	ld.param.u32 	%r28, [_Z24nppiDilate_8u_C4R_kernelPKhiPhiiiS0_iiii_param_8];
	ld.param.u32 	%r29, [_Z24nppiDilate_8u_C4R_kernelPKhiPhiiiS0_iiii_param_9];
	ld.param.u32 	%r30, [_Z24nppiDilate_8u_C4R_kernelPKhiPhiiiS0_iiii_param_10];
	cvta.to.global.u64 	%rd1, %rd8;
	cvta.to.global.u64 	%rd2, %rd10;
	cvta.to.global.u64 	%rd3, %rd9;
	mov.u32 	%r32, %ctaid.x;
	mov.u32 	%r33, %ntid.x;
	mov.u32 	%r34, %tid.x;
	mad.lo.s32 	%r1, %r32, %r33, %r34;
	mov.u32 	%r35, %ctaid.y;
	mov.u32 	%r36, %ntid.y;
	mov.u32 	%r37, %tid.y;
	mad.lo.s32 	%r38, %r35, %r36, %r37;
	setp.ge.s32 	%p1, %r1, %r25;
	setp.ge.s32 	%p2, %r38, %r31;
	or.pred  	%p3, %p1, %p2;
	@%p3 bra 	$L__BB9_49;
	mul.lo.s32 	%r39, %r24, %r38;
	cvt.s64.s32 	%rd11, %r39;
	shl.b32 	%r40, %r1, 2;
	cvt.s64.s32 	%rd12, %r40;
	add.s64 	%rd4, %rd11, %rd12;
	setp.lt.s32 	%p4, %r28, 1;
	sub.s32 	%r3, %r38, %r30;
	sub.s32 	%r4, %r1, %r29;
	add.s32 	%r5, %r25, -1;
	@%p4 bra 	$L__BB9_48;
	setp.lt.s32 	%p5, %r27, 1;
	@%p5 bra 	$L__BB9_47;
	and.b32  	%r6, %r27, 7;
	and.b32  	%r7, %r27, 3;
	and.b32  	%r8, %r27, 2147483640;
	and.b32  	%r9, %r27, 1;
	add.s32 	%r10, %r31, -1;
	mov.b32 	%r125, 0;
$L__BB9_4:
	mov.b16 	%rs92, 0;
	mov.b32 	%r126, 0;
	cvt.u64.u32 	%rd16, %r125;
$L__BB9_5:
	setp.lt.u32 	%p6, %r27, 8;
	mul.lo.s32 	%r13, %r126, %r27;
	add.s32 	%r44, %r3, %r126;
	min.s32 	%r45, %r44, %r10;
	max.s32 	%r46, %r45, 0;
	mul.lo.s32 	%r47, %r46, %r23;
	cvt.s64.s32 	%rd15, %r47;
	add.s64 	%rd5, %rd15, %rd16;
	mov.b32 	%r129, 0;
	@%p6 bra 	$L__BB9_24;
	mov.b32 	%r127, 0;
$L__BB9_7:
	.pragma "nounroll";
	add.s32 	%r49, %r127, %r13;
	cvt.u64.u32 	%rd17, %r49;
	add.s64 	%rd6, %rd2, %rd17;
	ld.global.u8 	%rs43, [%rd6];
	setp.eq.s16 	%p7, %rs43, 0;
	@%p7 bra 	$L__BB9_9;
	add.s32 	%r50, %r4, %r127;
	min.s32 	%r51, %r50, %r5;
	max.s32 	%r52, %r51, 0;
	shl.b32 	%r53, %r52, 2;
	cvt.u64.u32 	%rd18, %r53;
	add.s64 	%rd19, %rd5, %rd18;
	add.s64 	%rd20, %rd1, %rd19;
	ld.global.u8 	%rs44, [%rd20];
	and.b16  	%rs45, %rs92, 255;
	max.u16 	%rs92, %rs44, %rs45;
$L__BB9_9:
	ld.global.u8 	%rs46, [%rd6+1];
	setp.eq.s16 	%p8, %rs46, 0;
	@%p8 bra 	$L__BB9_11;
	add.s32 	%r54, %r127, %r4;
	add.s32 	%r55, %r54, 1;
	min.s32 	%r56, %r55, %r5;
	max.s32 	%r57, %r56, 0;
	shl.b32 	%r58, %r57, 2;
	cvt.u64.u32 	%rd21, %r58;
	add.s64 	%rd22, %rd5, %rd21;
	add.s64 	%rd23, %rd1, %rd22;
	ld.global.u8 	%rs47, [%rd23];
	and.b16  	%rs48, %rs92, 255;
	max.u16 	%rs92, %rs47, %rs48;
$L__BB9_11:
	ld.global.u8 	%rs49, [%rd6+2];
	setp.eq.s16 	%p9, %rs49, 0;
	@%p9 bra 	$L__BB9_13;
	add.s32 	%r59, %r127, %r4;
	add.s32 	%r60, %r59, 2;
	min.s32 	%r61, %r60, %r5;
	max.s32 	%r62, %r61, 0;
	shl.b32 	%r63, %r62, 2;
	cvt.u64.u32 	%rd24, %r63;
	add.s64 	%rd25, %rd5, %rd24;
	add.s64 	%rd26, %rd1, %rd25;
	ld.global.u8 	%rs50, [%rd26];
	and.b16  	%rs51, %rs92, 255;
	max.u16 	%rs92, %rs50, %rs51;
$L__BB9_13:
	ld.global.u8 	%rs52, [%rd6+3];
	setp.eq.s16 	%p10, %rs52, 0;
	@%p10 bra 	$L__BB9_15;
	add.s32 	%r64, %r127, %r4;
	add.s32 	%r65, %r64, 3;
	min.s32 	%r66, %r65, %r5;
	max.s32 	%r67, %r66, 0;
	shl.b32 	%r68, %r67, 2;
	cvt.u64.u32 	%rd27, %r68;
	add.s64 	%rd28, %rd5, %rd27;
	add.s64 	%rd29, %rd1, %rd28;
	ld.global.u8 	%rs53, [%rd29];
	and.b16  	%rs54, %rs92, 255;
	max.u16 	%rs92, %rs53, %rs54;
$L__BB9_15:
	ld.global.u8 	%rs55, [%rd6+4];
	setp.eq.s16 	%p11, %rs55, 0;
	@%p11 bra 	$L__BB9_17;
	add.s32 	%r69, %r127, %r4;
	add.s32 	%r70, %r69, 4;
	min.s32 	%r71, %r70, %r5;
	max.s32 	%r72, %r71, 0;
	shl.b32 	%r73, %r72, 2;
	cvt.u64.u32 	%rd30, %r73;
	add.s64 	%rd31, %rd5, %rd30;
	add.s64 	%rd32, %rd1, %rd31;
	ld.global.u8 	%rs56, [%rd32];
	and.b16  	%rs57, %rs92, 255;
	max.u16 	%rs92, %rs56, %rs57;
$L__BB9_17:
	ld.global.u8 	%rs58, [%rd6+5];
	setp.eq.s16 	%p12, %rs58, 0;
	@%p12 bra 	$L__BB9_19;
	add.s32 	%r74, %r127, %r4;
	add.s32 	%r75, %r74, 5;
	min.s32 	%r76, %r75, %r5;
	max.s32 	%r77, %r76, 0;
	shl.b32 	%r78, %r77, 2;
	cvt.u64.u32 	%rd33, %r78;
	add.s64 	%rd34, %rd5, %rd33;
	add.s64 	%rd35, %rd1, %rd34;
	ld.global.u8 	%rs59, [%rd35];
	and.b16  	%rs60, %rs92, 255;
	max.u16 	%rs92, %rs59, %rs60;
$L__BB9_19:
	ld.global.u8 	%rs61, [%rd6+6];
	setp.eq.s16 	%p13, %rs61, 0;
	@%p13 bra 	$L__BB9_21;
	add.s32 	%r79, %r127, %r4;
	add.s32 	%r80, %r79, 6;
	min.s32 	%r81, %r80, %r5;
	max.s32 	%r82, %r81, 0;
	shl.b32 	%r83, %r82, 2;
	cvt.u64.u32 	%rd36, %r83;
	add.s64 	%rd37, %rd5, %rd36;
	add.s64 	%rd38, %rd1, %rd37;
	ld.global.u8 	%rs62, [%rd38];
	and.b16  	%rs63, %rs92, 255;
	max.u16 	%rs92, %rs62, %rs63;
$L__BB9_21:
	ld.global.u8 	%rs64, [%rd6+7];
	setp.eq.s16 	%p14, %rs64, 0;
	@%p14 bra 	$L__BB9_23;
	add.s32 	%r84, %r127, %r4;
	add.s32 	%r85, %r84, 7;
	min.s32 	%r86, %r85, %r5;
	max.s32 	%r87, %r86, 0;
	shl.b32 	%r88, %r87, 2;
	cvt.u64.u32 	%rd39, %r88;
	add.s64 	%rd40, %rd5, %rd39;
	add.s64 	%rd41, %rd1, %rd40;
	ld.global.u8 	%rs65, [%rd41];
	and.b16  	%rs66, %rs92, 255;
	max.u16 	%rs92, %rs65, %rs66;
$L__BB9_23:
	add.s32 	%r127, %r127, 8;
	setp.ne.s32 	%p15, %r127, %r8;
	mov.u32 	%r129, %r8;
	@%p15 bra 	$L__BB9_7;
$L__BB9_24:
	setp.eq.s32 	%p16, %r6, 0;
	@%p16 bra 	$L__BB9_45;
	add.s32 	%r89, %r6, -1;
	setp.lt.u32 	%p17, %r89, 3;
	@%p17 bra 	$L__BB9_35;
	add.s32 	%r90, %r129, %r13;
	cvt.u64.u32 	%rd42, %r90;
	add.s64 	%rd43, %rd2, %rd42;
	ld.global.u8 	%rs68, [%rd43];
	setp.eq.s16 	%p18, %rs68, 0;
	@%p18 bra 	$L__BB9_28;
	add.s32 	%r91, %r4, %r129;
	min.s32 	%r92, %r91, %r5;
	max.s32 	%r93, %r92, 0;
	shl.b32 	%r94, %r93, 2;
	cvt.u64.u32 	%rd44, %r94;
	add.s64 	%rd45, %rd5, %rd44;
	add.s64 	%rd46, %rd1, %rd45;
	ld.global.u8 	%rs69, [%rd46];
	and.b16  	%rs70, %rs92, 255;
	max.u16 	%rs92, %rs69, %rs70;
$L__BB9_28:
	cvt.u64.u32 	%rd47, %r13;
	cvt.u64.u32 	%rd48, %r129;
	add.s64 	%rd49, %rd48, %rd47;
	add.s64 	%rd7, %rd2, %rd49;
	ld.global.u8 	%rs71, [%rd7+1];
	setp.eq.s16 	%p19, %rs71, 0;
	@%p19 bra 	$L__BB9_30;
	add.s32 	%r95, %r129, %r4;
	add.s32 	%r96, %r95, 1;
	min.s32 	%r97, %r96, %r5;
	max.s32 	%r98, %r97, 0;
	shl.b32 	%r99, %r98, 2;
	cvt.u64.u32 	%rd50, %r99;
	add.s64 	%rd51, %rd5, %rd50;
	add.s64 	%rd52, %rd1, %rd51;
	ld.global.u8 	%rs72, [%rd52];
	and.b16  	%rs73, %rs92, 255;
	max.u16 	%rs92, %rs72, %rs73;
$L__BB9_30:
	ld.global.u8 	%rs74, [%rd7+2];
	setp.eq.s16 	%p20, %rs74, 0;
	@%p20 bra 	$L__BB9_32;
	add.s32 	%r100, %r129, %r4;
	add.s32 	%r101, %r100, 2;
	min.s32 	%r102, %r101, %r5;
	max.s32 	%r103, %r102, 0;
	shl.b32 	%r104, %r103, 2;
	cvt.u64.u32 	%rd53, %r104;
	add.s64 	%rd54, %rd5, %rd53;
	add.s64 	%rd55, %rd1, %rd54;
	ld.global.u8 	%rs75, [%rd55];
	and.b16  	%rs76, %rs92, 255;
	max.u16 	%rs92, %rs75, %rs76;
$L__BB9_32:
	ld.global.u8 	%rs77, [%rd7+3];
	setp.eq.s16 	%p21, %rs77, 0;
	@%p21 bra 	$L__BB9_34;
	add.s32 	%r105, %r129, %r4;
	add.s32 	%r106, %r105, 3;
	min.s32 	%r107, %r106, %r5;
	max.s32 	%r108, %r107, 0;
	shl.b32 	%r109, %r108, 2;
	cvt.u64.u32 	%rd56, %r109;
	add.s64 	%rd57, %rd5, %rd56;
	add.s64 	%rd58, %rd1, %rd57;
	ld.global.u8 	%rs78, [%rd58];
	and.b16  	%rs79, %rs92, 255;
	max.u16 	%rs92, %rs78, %rs79;
$L__BB9_34:
	add.s32 	%r129, %r129, 4;
$L__BB9_35:
	setp.eq.s32 	%p22, %r7, 0;
	@%p22 bra 	$L__BB9_45;
	setp.eq.s32 	%p23, %r7, 1;
	@%p23 bra 	$L__BB9_42;
	add.s32 	%r110, %r129, %r13;
	cvt.u64.u32 	%rd59, %r110;
	add.s64 	%rd60, %rd2, %rd59;
	ld.global.u8 	%rs81, [%rd60];
	setp.eq.s16 	%p24, %rs81, 0;
	@%p24 bra 	$L__BB9_39;
	add.s32 	%r111, %r4, %r129;
	min.s32 	%r112, %r111, %r5;
	max.s32 	%r113, %r112, 0;
	shl.b32 	%r114, %r113, 2;
	cvt.u64.u32 	%rd61, %r114;
	add.s64 	%rd62, %rd5, %rd61;
	add.s64 	%rd63, %rd1, %rd62;
	ld.global.u8 	%rs82, [%rd63];
	and.b16  	%rs83, %rs92, 255;
	max.u16 	%rs92, %rs82, %rs83;
$L__BB9_39:
	cvt.u64.u32 	%rd64, %r13;
	cvt.u64.u32 	%rd65, %r129;
	add.s64 	%rd66, %rd65, %rd64;
	add.s64 	%rd67, %rd2, %rd66;
	ld.global.u8 	%rs84, [%rd67+1];
	setp.eq.s16 	%p25, %rs84, 0;
	@%p25 bra 	$L__BB9_41;
	add.s32 	%r115, %r129, %r4;
	add.s32 	%r116, %r115, 1;
	min.s32 	%r117, %r116, %r5;
	max.s32 	%r118, %r117, 0;
	shl.b32 	%r119, %r118, 2;
	cvt.u64.u32 	%rd68, %r119;
	add.s64 	%rd69, %rd5, %rd68;
	add.s64 	%rd70, %rd1, %rd69;
	ld.global.u8 	%rs85, [%rd70];
	and.b16  	%rs86, %rs92, 255;
	max.u16 	%rs92, %rs85, %rs86;
$L__BB9_41:
	add.s32 	%r129, %r129, 2;
$L__BB9_42:
	setp.eq.s32 	%p26, %r9, 0;
	@%p26 bra 	$L__BB9_45;
	add.s32 	%r120, %r129, %r13;
	cvt.u64.u32 	%rd71, %r120;
	add.s64 	%rd72, %rd2, %rd71;
	ld.global.u8 	%rs87, [%rd72];
	setp.eq.s16 	%p27, %rs87, 0;
	@%p27 bra 	$L__BB9_45;
	add.s32 	%r121, %r4, %r129;
	min.s32 	%r122, %r121, %r5;
	max.s32 	%r123, %r122, 0;
	shl.b32 	%r124, %r123, 2;
	cvt.u64.u32 	%rd73, %r124;
	add.s64 	%rd74, %rd5, %rd73;
	add.s64 	%rd75, %rd1, %rd74;
	ld.global.u8 	%rs88, [%rd75];
	and.b16  	%rs89, %rs92, 255;
	max.u16 	%rs92, %rs88, %rs89;
$L__BB9_45:
	add.s32 	%r126, %r126, 1;
	setp.ne.s32 	%p28, %r126, %r28;
	@%p28 bra 	$L__BB9_5;
	cvt.u64.u32 	%rd76, %r125;
	add.s64 	%rd77, %rd4, %rd76;
	add.s64 	%rd78, %rd3, %rd77;
	st.global.u8 	[%rd78], %rs92;
	add.s32 	%r125, %r125, 1;
	setp.eq.s32 	%p29, %r125, 4;
	@%p29 bra 	$L__BB9_49;
	bra.uni 	$L__BB9_4;
$L__BB9_47:
	add.s64 	%rd14, %rd3, %rd4;
	mov.b16 	%rs40, 0;
	st.global.u8 	[%rd14], %rs40;
	st.global.u8 	[%rd14+1], %rs40;
	st.global.u8 	[%rd14+2], %rs40;
	st.global.u8 	[%rd14+3], %rs40;
	bra.uni 	$L__BB9_49;
$L__BB9_48:
	add.s64 	%rd13, %rd3, %rd4;
	mov.b16 	%rs39, 0;
	st.global.u8 	[%rd13], %rs39;
	st.global.u8 	[%rd13+1], %rs39;
	st.global.u8 	[%rd13+2], %rs39;
	st.global.u8 	[%rd13+3], %rs39;
$L__BB9_49:
	ret;

}
	// .globl	_Z25nppiDilate_32f_C1R_kernelPKfiPfiiiPKhiiii
.visible .entry _Z25nppiDilate_32f_C1R_kernelPKfiPfiiiPKhiiii(
	.param .u64 .ptr .align 1 _Z25nppiDilate_32f_C1R_kernelPKfiPfiiiPKhiiii_param_0,
	.param .u32 _Z25nppiDilate_32f_C1R_kernelPKfiPfiiiPKhiiii_param_1,
	.param .u64 .ptr .align 1 _Z25nppiDilate_32f_C1R_kernelPKfiPfiiiPKhiiii_param_2,
	.param .u32 _Z25nppiDilate_32f_C1R_kernelPKfiPfiiiPKhiiii_param_3,
	.param .u32 _Z25nppiDilate_32f_C1R_kernelPKfiPfiiiPKhiiii_param_4,
	.param .u32 _Z25nppiDilate_32f_C1R_kernelPKfiPfiiiPKhiiii_param_5,
	.param .u64 .ptr .align 1 _Z25nppiDilate_32f_C1R_kernelPKfiPfiiiPKhiiii_param_6,
	.param .u32 _Z25nppiDilate_32f_C1R_kernelPKfiPfiiiPKhiiii_param_7,
	.param .u32 _Z25nppiDilate_32f_C1R_kernelPKfiPfiiiPKhiiii_param_8,
	.param .u32 _Z25nppiDilate_32f_C1R_kernelPKfiPfiiiPKhiiii_param_9,
	.param .u32 _Z25nppiDilate_32f_C1R_kernelPKfiPfiiiPKhiiii_param_10
)
{
	.reg .pred 	%p<44>;
	.reg .b16 	%rs<16>;
	.reg .b32 	%r<111>;
	.reg .b32 	%f<86>;
	.reg .b64 	%rd<59>;

	ld.param.u64 	%rd6, [_Z25nppiDilate_32f_C1R_kernelPKfiPfiiiPKhiiii_param_0];
	ld.param.u32 	%r21, [_Z25nppiDilate_32f_C1R_kernelPKfiPfiiiPKhiiii_param_1];
	ld.param.u64 	%rd7, [_Z25nppiDilate_32f_C1R_kernelPKfiPfiiiPKhiiii_param_2];
	ld.param.u32 	%r22, [_Z25nppiDilate_32f_C1R_kernelPKfiPfiiiPKhiiii_param_3];
	ld.param.u32 	%r23, [_Z25nppiDilate_32f_C1R_kernelPKfiPfiiiPKhiiii_param_4];
	ld.param.u32 	%r29, [_Z25nppiDilate_32f_C1R_kernelPKfiPfiiiPKhiiii_param_5];
	ld.param.u64 	%rd8, [_Z25nppiDilate_32f_C1R_kernelPKfiPfiiiPKhiiii_param_6];
	ld.param.u32 	%r25, [_Z25nppiDilate_32f_C1R_kernelPKfiPfiiiPKhiiii_param_7];
	ld.param.u32 	%r26, [_Z25nppiDilate_32f_C1R_kernelPKfiPfiiiPKhiiii_param_8];
	ld.param.u32 	%r27, [_Z25nppiDilate_32f_C1R_kernelPKfiPfiiiPKhiiii_param_9];
	ld.param.u32 	%r28, [_Z25nppiDilate_32f_C1R_kernelPKfiPfiiiPKhiiii_param_10];
	cvta.to.global.u64 	%rd1, %rd8;
	mov.u32 	%r30, %ctaid.x;
	mov.u32 	%r31, %ntid.x;
	mov.u32 	%r32, %tid.x;
	mad.lo.s32 	%r1, %r30, %r31, %r32;
	mov.u32 	%r33, %ctaid.y;
	mov.u32 	%r34, %ntid.y;
	mov.u32 	%r35, %tid.y;
	mad.lo.s32 	%r36, %r33, %r34, %r35;
	setp.ge.s32 	%p1, %r1, %r23;
	setp.ge.s32 	%p2, %r36, %r29;
	or.pred  	%p3, %p1, %p2;
	mov.f32 	%f64, 0fD01502F9;
	@%p3 bra 	$L__BB10_46;
	setp.lt.s32 	%p4, %r26, 1;
	@%p4 bra 	$L__BB10_45;
	setp.lt.s32 	%p5, %r25, 1;
	sub.s32 	%r3, %r1, %r27;
	add.s32 	%r4, %r23, -1;
	@%p5 bra 	$L__BB10_45;
	and.b32  	%r5, %r25, 7;
	and.b32  	%r6, %r25, 3;
	and.b32  	%r7, %r25, 2147483640;
	and.b32  	%r8, %r25, 1;
	cvta.to.global.u64 	%rd2, %rd6;
	add.s32 	%r9, %r29, -1;
	sub.s32 	%r10, %r36, %r28;
	mov.f32 	%f64, 0fD01502F9;
	mov.b32 	%r106, 0;
$L__BB10_4:
	setp.lt.u32 	%p6, %r25, 8;
	mul.lo.s32 	%r12, %r106, %r25;
	add.s32 	%r39, %r10, %r106;
	min.s32 	%r40, %r39, %r9;
	max.s32 	%r41, %r40, 0;
	mul.lo.s32 	%r42, %r41, %r21;
	cvt.s64.s32 	%rd9, %r42;
	add.s64 	%rd3, %rd2, %rd9;
	mov.b32 	%r109, 0;
	@%p6 bra 	$L__BB10_23;
	mov.b32 	%r107, 0;
$L__BB10_6:
	.pragma "nounroll";
	add.s32 	%r44, %r107, %r12;
	cvt.u64.u32 	%rd10, %r44;
	add.s64 	%rd4, %rd1, %rd10;
	ld.global.u8 	%rs1, [%rd4];
	setp.eq.s16 	%p7, %rs1, 0;
	@%p7 bra 	$L__BB10_8;
	add.s32 	%r45, %r3, %r107;
	min.s32 	%r46, %r45, %r4;
	max.s32 	%r47, %r46, 0;
	mul.wide.u32 	%rd11, %r47, 4;
	add.s64 	%rd12, %rd3, %rd11;
	ld.global.f32 	%f44, [%rd12];
	setp.gt.f32 	%p8, %f44, %f64;
	selp.f32 	%f64, %f44, %f64, %p8;
$L__BB10_8:
	ld.global.u8 	%rs2, [%rd4+1];
	setp.eq.s16 	%p9, %rs2, 0;
	@%p9 bra 	$L__BB10_10;
	add.s32 	%r48, %r107, %r3;
	add.s32 	%r49, %r48, 1;
	min.s32 	%r50, %r49, %r4;
	max.s32 	%r51, %r50, 0;
	mul.wide.u32 	%rd13, %r51, 4;
	add.s64 	%rd14, %rd3, %rd13;
	ld.global.f32 	%f45, [%rd14];
	setp.gt.f32 	%p10, %f45, %f64;
	selp.f32 	%f64, %f45, %f64, %p10;
$L__BB10_10:
	ld.global.u8 	%rs3, [%rd4+2];
	setp.eq.s16 	%p11, %rs3, 0;
	@%p11 bra 	$L__BB10_12;
	add.s32 	%r52, %r107, %r3;
	add.s32 	%r53, %r52, 2;
	min.s32 	%r54, %r53, %r4;
	max.s32 	%r55, %r54, 0;
	mul.wide.u32 	%rd15, %r55, 4;
	add.s64 	%rd16, %rd3, %rd15;
	ld.global.f32 	%f46, [%rd16];
	setp.gt.f32 	%p12, %f46, %f64;
	selp.f32 	%f64, %f46, %f64, %p12;
$L__BB10_12:
	ld.global.u8 	%rs4, [%rd4+3];
	setp.eq.s16 	%p13, %rs4, 0;
	@%p13 bra 	$L__BB10_14;
	add.s32 	%r56, %r107, %r3;
	add.s32 	%r57, %r56, 3;
	min.s32 	%r58, %r57, %r4;
	max.s32 	%r59, %r58, 0;
	mul.wide.u32 	%rd17, %r59, 4;
	add.s64 	%rd18, %rd3, %rd17;
	ld.global.f32 	%f47, [%rd18];
	setp.gt.f32 	%p14, %f47, %f64;
	selp.f32 	%f64, %f47, %f64, %p14;
$L__BB10_14:
	ld.global.u8 	%rs5, [%rd4+4];
	setp.eq.s16 	%p15, %rs5, 0;
	@%p15 bra 	$L__BB10_16;
	add.s32 	%r60, %r107, %r3;
	add.s32 	%r61, %r60, 4;
	min.s32 	%r62, %r61, %r4;
	max.s32 	%r63, %r62, 0;
	mul.wide.u32 	%rd19, %r63, 4;
	add.s64 	%rd20, %rd3, %rd19;
	ld.global.f32 	%f48, [%rd20];
	setp.gt.f32 	%p16, %f48, %f64;
	selp.f32 	%f64, %f48, %f64, %p16;
$L__BB10_16:
	ld.global.u8 	%rs6, [%rd4+5];
	setp.eq.s16 	%p17, %rs6, 0;
	@%p17 bra 	$L__BB10_18;
	add.s32 	%r64, %r107, %r3;
	add.s32 	%r65, %r64, 5;
	min.s32 	%r66, %r65, %r4;
	max.s32 	%r67, %r66, 0;
	mul.wide.u32 	%rd21, %r67, 4;
	add.s64 	%rd22, %rd3, %rd21;
	ld.global.f32 	%f49, [%rd22];
	setp.gt.f32 	%p18, %f49, %f64;
	selp.f32 	%f64, %f49, %f64, %p18;
$L__BB10_18:
	ld.global.u8 	%rs7, [%rd4+6];
	setp.eq.s16 	%p19, %rs7, 0;
	@%p19 bra 	$L__BB10_20;
	add.s32 	%r68, %r107, %r3;
	add.s32 	%r69, %r68, 6;
	min.s32 	%r70, %r69, %r4;
	max.s32 	%r71, %r70, 0;
	mul.wide.u32 	%rd23, %r71, 4;
	add.s64 	%rd24, %rd3, %rd23;
	ld.global.f32 	%f50, [%rd24];
	setp.gt.f32 	%p20, %f50, %f64;
	selp.f32 	%f64, %f50, %f64, %p20;
$L__BB10_20:
	ld.global.u8 	%rs8, [%rd4+7];
	setp.eq.s16 	%p21, %rs8, 0;
	@%p21 bra 	$L__BB10_22;
	add.s32 	%r72, %r107, %r3;
	add.s32 	%r73, %r72, 7;
	min.s32 	%r74, %r73, %r4;
	max.s32 	%r75, %r74, 0;
	mul.wide.u32 	%rd25, %r75, 4;
	add.s64 	%rd26, %rd3, %rd25;
	ld.global.f32 	%f51, [%rd26];
	setp.gt.f32 	%p22, %f51, %f64;
	selp.f32 	%f64, %f51, %f64, %p22;
$L__BB10_22:
	add.s32 	%r107, %r107, 8;
	setp.ne.s32 	%p23, %r107, %r7;
	mov.u32 	%r109, %r7;
	@%p23 bra 	$L__BB10_6;
$L__BB10_23:
	setp.eq.s32 	%p24, %r5, 0;
	@%p24 bra 	$L__BB10_44;
	add.s32 	%r76, %r5, -1;
	setp.lt.u32 	%p25, %r76, 3;
	@%p25 bra 	$L__BB10_34;
	add.s32 	%r77, %r109, %r12;
	cvt.u64.u32 	%rd27, %r77;
	add.s64 	%rd28, %rd1, %rd27;
	ld.global.u8 	%rs9, [%rd28];
	setp.eq.s16 	%p26, %rs9, 0;
	@%p26 bra 	$L__BB10_27;
	add.s32 	%r78, %r3, %r109;
	min.s32 	%r79, %r78, %r4;
	max.s32 	%r80, %r79, 0;
	mul.wide.u32 	%rd29, %r80, 4;
	add.s64 	%rd30, %rd3, %rd29;
	ld.global.f32 	%f53, [%rd30];
	setp.gt.f32 	%p27, %f53, %f64;
	selp.f32 	%f64, %f53, %f64, %p27;
$L__BB10_27:
	cvt.u64.u32 	%rd31, %r12;
	cvt.u64.u32 	%rd32, %r109;
	add.s64 	%rd33, %rd32, %rd31;
	add.s64 	%rd5, %rd1, %rd33;
	ld.global.u8 	%rs10, [%rd5+1];
	setp.eq.s16 	%p28, %rs10, 0;
	@%p28 bra 	$L__BB10_29;
	add.s32 	%r81, %r109, %r3;
	add.s32 	%r82, %r81, 1;
	min.s32 	%r83, %r82, %r4;
	max.s32 	%r84, %r83, 0;
	mul.wide.u32 	%rd34, %r84, 4;
	add.s64 	%rd35, %rd3, %rd34;
	ld.global.f32 	%f54, [%rd35];
	setp.gt.f32 	%p29, %f54, %f64;
	selp.f32 	%f64, %f54, %f64, %p29;
$L__BB10_29:
	ld.global.u8 	%rs11, [%rd5+2];
	setp.eq.s16 	%p30, %rs11, 0;
	@%p30 bra 	$L__BB10_31;
	add.s32 	%r85, %r109, %r3;
	add.s32 	%r86, %r85, 2;
	min.s32 	%r87, %r86, %r4;
	max.s32 	%r88, %r87, 0;
	mul.wide.u32 	%rd36, %r88, 4;
	add.s64 	%rd37, %rd3, %rd36;
	ld.global.f32 	%f55, [%rd37];
	setp.gt.f32 	%p31, %f55, %f64;
	selp.f32 	%f64, %f55, %f64, %p31;
$L__BB10_31:
	ld.global.u8 	%rs12, [%rd5+3];
	setp.eq.s16 	%p32, %rs12, 0;
	@%p32 bra 	$L__BB10_33;
	add.s32 	%r89, %r109, %r3;
	add.s32 	%r90, %r89, 3;
	min.s32 	%r91, %r90, %r4;
	max.s32 	%r92, %r91, 0;
	mul.wide.u32 	%rd38, %r92, 4;
	add.s64 	%rd39, %rd3, %rd38;
	ld.global.f32 	%f56, [%rd39];
	setp.gt.f32 	%p33, %f56, %f64;
	selp.f32 	%f64, %f56, %f64, %p33;
$L__BB10_33:
	add.s32 	%r109, %r109, 4;
$L__BB10_34:
	setp.eq.s32 	%p34, %r6, 0;
	@%p34 bra 	$L__BB10_44;
	setp.eq.s32 	%p35, %r6, 1;
	@%p35 bra 	$L__BB10_41;
	add.s32 	%r93, %r109, %r12;
	cvt.u64.u32 	%rd40, %r93;
	add.s64 	%rd41, %rd1, %rd40;
	ld.global.u8 	%rs13, [%rd41];
	setp.eq.s16 	%p36, %rs13, 0;
	@%p36 bra 	$L__BB10_38;
	add.s32 	%r94, %r3, %r109;
	min.s32 	%r95, %r94, %r4;
	max.s32 	%r96, %r95, 0;
	mul.wide.u32 	%rd42, %r96, 4;
	add.s64 	%rd43, %rd3, %rd42;
	ld.global.f32 	%f58, [%rd43];
	setp.gt.f32 	%p37, %f58, %f64;
	selp.f32 	%f64, %f58, %f64, %p37;
$L__BB10_38:
	cvt.u64.u32 	%rd44, %r12;
	cvt.u64.u32 	%rd45, %r109;
	add.s64 	%rd46, %rd45, %rd44;
	add.s64 	%rd47, %rd1, %rd46;
	ld.global.u8 	%rs14, [%rd47+1];
	setp.eq.s16 	%p38, %rs14, 0;
	@%p38 bra 	$L__BB10_40;
	add.s32 	%r97, %r109, %r3;
	add.s32 	%r98, %r97, 1;
	min.s32 	%r99, %r98, %r4;
	max.s32 	%r100, %r99, 0;
	mul.wide.u32 	%rd48, %r100, 4;
	add.s64 	%rd49, %rd3, %rd48;
	ld.global.f32 	%f59, [%rd49];
	setp.gt.f32 	%p39, %f59, %f64;
	selp.f32 	%f64, %f59, %f64, %p39;
$L__BB10_40:
	add.s32 	%r109, %r109, 2;
$L__BB10_41:
	setp.eq.s32 	%p40, %r8, 0;
	@%p40 bra 	$L__BB10_44;
	add.s32 	%r101, %r109, %r12;
	cvt.u64.u32 	%rd50, %r101;
	add.s64 	%rd51, %rd1, %rd50;
	ld.global.u8 	%rs15, [%rd51];
	setp.eq.s16 	%p41, %rs15, 0;
	@%p41 bra 	$L__BB10_44;
	add.s32 	%r102, %r3, %r109;
	min.s32 	%r103, %r102, %r4;
	max.s32 	%r104, %r103, 0;
	mul.wide.u32 	%rd52, %r104, 4;
	add.s64 	%rd53, %rd3, %rd52;
	ld.global.f32 	%f60, [%rd53];
	setp.gt.f32 	%p42, %f60, %f64;
	selp.f32 	%f64, %f60, %f64, %p42;
$L__BB10_44:
	add.s32 	%r106, %r106, 1;
	setp.ne.s32 	%p43, %r106, %r26;
	@%p43 bra 	$L__BB10_4;
$L__BB10_45:
	mul.lo.s32 	%r105, %r22, %r36;
	cvt.s64.s32 	%rd54, %r105;
	cvta.to.global.u64 	%rd55, %rd7;
	add.s64 	%rd56, %rd55, %rd54;
	mul.wide.s32 	%rd57, %r1, 4;
	add.s64 	%rd58, %rd56, %rd57;
	st.global.f32 	[%rd58], %f64;
$L__BB10_46:
	ret;

}
	// .globl	_Z25nppiDilate_32f_C4R_kernelPKfiPfiiiPKhiiii
.visible .entry _Z25nppiDilate_32f_C4R_kernelPKfiPfiiiPKhiiii(
	.param .u64 .ptr .align 1 _Z25nppiDilate_32f_C4R_kernelPKfiPfiiiPKhiiii_param_0,
	.param .u32 _Z25nppiDilate_32f_C4R_kernelPKfiPfiiiPKhiiii_param_1,
	.param .u64 .ptr .align 1 _Z25nppiDilate_32f_C4R_kernelPKfiPfiiiPKhiiii_param_2,
	.param .u32 _Z25nppiDilate_32f_C4R_kernelPKfiPfiiiPKhiiii_param_3,
	.param .u32 _Z25nppiDilate_32f_C4R_kernelPKfiPfiiiPKhiiii_param_4,
	.param .u32 _Z25nppiDilate_32f_C4R_kernelPKfiPfiiiPKhiiii_param_5,
	.param .u64 .ptr .align 1 _Z25nppiDilate_32f_C4R_kernelPKfiPfiiiPKhiiii_param_6,
	.param .u32 _Z25nppiDilate_32f_C4R_kernelPKfiPfiiiPKhiiii_param_7,
	.param .u32 _Z25nppiDilate_32f_C4R_kernelPKfiPfiiiPKhiiii_param_8,
	.param .u32 _Z25nppiDilate_32f_C4R_kernelPKfiPfiiiPKhiiii_param_9,
	.param .u32 _Z25nppiDilate_32f_C4R_kernelPKfiPfiiiPKhiiii_param_10
)
{
	.reg .pred 	%p<45>;
	.reg .b16 	%rs<16>;
	.reg .b32 	%r<133>;
	.reg .b32 	%f<81>;
	.reg .b64 	%rd<69>;

	ld.param.u32 	%r23, [_Z25nppiDilate_32f_C4R_kernelPKfiPfiiiPKhiiii_param_1];
	ld.param.u64 	%rd9, [_Z25nppiDilate_32f_C4R_kernelPKfiPfiiiPKhiiii_param_2];
	ld.param.u32 	%r24, [_Z25nppiDilate_32f_C4R_kernelPKfiPfiiiPKhiiii_param_3];
	ld.param.u32 	%r25, [_Z25nppiDilate_32f_C4R_kernelPKfiPfiiiPKhiiii_param_4];
	ld.param.u32 	%r31, [_Z25nppiDilate_32f_C4R_kernelPKfiPfiiiPKhiiii_param_5];
	ld.param.u64 	%rd10, [_Z25nppiDilate_32f_C4R_kernelPKfiPfiiiPKhiiii_param_6];
	ld.param.u32 	%r27, [_Z25nppiDilate_32f_C4R_kernelPKfiPfiiiPKhiiii_param_7];
	ld.param.u32 	%r28, [_Z25nppiDilate_32f_C4R_kernelPKfiPfiiiPKhiiii_param_8];
	ld.param.u32 	%r29, [_Z25nppiDilate_32f_C4R_kernelPKfiPfiiiPKhiiii_param_9];
	ld.param.u32 	%r30, [_Z25nppiDilate_32f_C4R_kernelPKfiPfiiiPKhiiii_param_10];
	cvta.to.global.u64 	%rd1, %rd10;
	mov.u32 	%r32, %ctaid.x;
	mov.u32 	%r33, %ntid.x;
	mov.u32 	%r34, %tid.x;
	mad.lo.s32 	%r1, %r32, %r33, %r34;
	mov.u32 	%r35, %ctaid.y;
	mov.u32 	%r36, %ntid.y;
	mov.u32 	%r37, %tid.y;
	mad.lo.s32 	%r38, %r35, %r36, %r37;
	setp.ge.s32 	%p1, %r1, %r25;
	setp.ge.s32 	%p2, %r38, %r31;
	or.pred  	%p3, %p1, %p2;
	@%p3 bra 	$L__BB11_49;
	cvta.to.global.u64 	%rd11, %rd9;
	mul.lo.s32 	%r39, %r24, %r38;
	cvt.s64.s32 	%rd12, %r39;
	add.s64 	%rd2, %rd11, %rd12;
	shl.b32 	%r40, %r1, 2;
	cvt.s64.s32 	%rd3, %r40;
	setp.lt.s32 	%p4, %r28, 1;
	sub.s32 	%r3, %r38, %r30;
	sub.s32 	%r4, %r1, %r29;
	add.s32 	%r5, %r25, -1;
	@%p4 bra 	$L__BB11_48;
	setp.lt.s32 	%p5, %r27, 1;
	@%p5 bra 	$L__BB11_47;
	and.b32  	%r6, %r27, 7;
	and.b32  	%r7, %r27, 3;
	and.b32  	%r8, %r27, 2147483640;
	and.b32  	%r9, %r27, 1;
	add.s32 	%r10, %r31, -1;
	mov.b32 	%r127, 0;
$L__BB11_4:
	ld.param.u64 	%rd68, [_Z25nppiDilate_32f_C4R_kernelPKfiPfiiiPKhiiii_param_0];
	cvta.to.global.u64 	%rd17, %rd68;
	mul.wide.u32 	%rd18, %r127, 4;
	add.s64 	%rd4, %rd17, %rd18;
	mov.f32 	%f60, 0fD01502F9;
	mov.b32 	%r128, 0;
$L__BB11_5:
	setp.lt.u32 	%p6, %r27, 8;
	mul.lo.s32 	%r13, %r128, %r27;
	add.s32 	%r46, %r3, %r128;
	min.s32 	%r47, %r46, %r10;
	max.s32 	%r48, %r47, 0;
	mul.lo.s32 	%r49, %r48, %r23;
	cvt.s64.s32 	%rd19, %r49;
	add.s64 	%rd5, %rd4, %rd19;
	mov.b32 	%r131, 0;
	@%p6 bra 	$L__BB11_24;
	mov.b32 	%r129, 0;
$L__BB11_7:
	.pragma "nounroll";
	add.s32 	%r51, %r129, %r13;
	cvt.u64.u32 	%rd20, %r51;
	add.s64 	%rd6, %rd1, %rd20;
	ld.global.u8 	%rs1, [%rd6];
	setp.eq.s16 	%p7, %rs1, 0;
	@%p7 bra 	$L__BB11_9;
	add.s32 	%r52, %r4, %r129;
	min.s32 	%r53, %r52, %r5;
	max.s32 	%r54, %r53, 0;
	shl.b32 	%r55, %r54, 2;
	mul.wide.u32 	%rd21, %r55, 4;
	add.s64 	%rd22, %rd5, %rd21;
	ld.global.f32 	%f41, [%rd22];
	setp.gt.f32 	%p8, %f41, %f60;
	selp.f32 	%f60, %f41, %f60, %p8;
$L__BB11_9:
	ld.global.u8 	%rs2, [%rd6+1];
	setp.eq.s16 	%p9, %rs2, 0;
	@%p9 bra 	$L__BB11_11;
	add.s32 	%r56, %r129, %r4;
	add.s32 	%r57, %r56, 1;
	min.s32 	%r58, %r57, %r5;
	max.s32 	%r59, %r58, 0;
	shl.b32 	%r60, %r59, 2;
	mul.wide.u32 	%rd23, %r60, 4;
	add.s64 	%rd24, %rd5, %rd23;
	ld.global.f32 	%f42, [%rd24];
	setp.gt.f32 	%p10, %f42, %f60;
	selp.f32 	%f60, %f42, %f60, %p10;
$L__BB11_11:
	ld.global.u8 	%rs3, [%rd6+2];
	setp.eq.s16 	%p11, %rs3, 0;
	@%p11 bra 	$L__BB11_13;
	add.s32 	%r61, %r129, %r4;
	add.s32 	%r62, %r61, 2;
	min.s32 	%r63, %r62, %r5;
	max.s32 	%r64, %r63, 0;
	shl.b32 	%r65, %r64, 2;
	mul.wide.u32 	%rd25, %r65, 4;
	add.s64 	%rd26, %rd5, %rd25;
	ld.global.f32 	%f43, [%rd26];
	setp.gt.f32 	%p12, %f43, %f60;
	selp.f32 	%f60, %f43, %f60, %p12;
$L__BB11_13:
	ld.global.u8 	%rs4, [%rd6+3];
	setp.eq.s16 	%p13, %rs4, 0;
	@%p13 bra 	$L__BB11_15;
	add.s32 	%r66, %r129, %r4;
	add.s32 	%r67, %r66, 3;
	min.s32 	%r68, %r67, %r5;
	max.s32 	%r69, %r68, 0;
	shl.b32 	%r70, %r69, 2;
	mul.wide.u32 	%rd27, %r70, 4;
	add.s64 	%rd28, %rd5, %rd27;
	ld.global.f32 	%f44, [%rd28];
	setp.gt.f32 	%p14, %f44, %f60;
	selp.f32 	%f60, %f44, %f60, %p14;
$L__BB11_15:
	ld.global.u8 	%rs5, [%rd6+4];
	setp.eq.s16 	%p15, %rs5, 0;
	@%p15 bra 	$L__BB11_17;
	add.s32 	%r71, %r129, %r4;
	add.s32 	%r72, %r71, 4;
	min.s32 	%r73, %r72, %r5;
	max.s32 	%r74, %r73, 0;
	shl.b32 	%r75, %r74, 2;
	mul.wide.u32 	%rd29, %r75, 4;
	add.s64 	%rd30, %rd5, %rd29;
	ld.global.f32 	%f45, [%rd30];
	setp.gt.f32 	%p16, %f45, %f60;
	selp.f32 	%f60, %f45, %f60, %p16;
$L__BB11_17:
	ld.global.u8 	%rs6, [%rd6+5];
	setp.eq.s16 	%p17, %rs6, 0;
	@%p17 bra 	$L__BB11_19;
	add.s32 	%r76, %r129, %r4;
	add.s32 	%r77, %r76, 5;
	min.s32 	%r78, %r77, %r5;
	max.s32 	%r79, %r78, 0;
	shl.b32 	%r80, %r79, 2;
	mul.wide.u32 	%rd31, %r80, 4;
	add.s64 	%rd32, %rd5, %rd31;
	ld.global.f32 	%f46, [%rd32];
	setp.gt.f32 	%p18, %f46, %f60;
	selp.f32 	%f60, %f46, %f60, %p18;
$L__BB11_19:
	ld.global.u8 	%rs7, [%rd6+6];
	setp.eq.s16 	%p19, %rs7, 0;
	@%p19 bra 	$L__BB11_21;
	add.s32 	%r81, %r129, %r4;
	add.s32 	%r82, %r81, 6;
	min.s32 	%r83, %r82, %r5;
	max.s32 	%r84, %r83, 0;
	shl.b32 	%r85, %r84, 2;
	mul.wide.u32 	%rd33, %r85, 4;
	add.s64 	%rd34, %rd5, %rd33;
	ld.global.f32 	%f47, [%rd34];
	setp.gt.f32 	%p20, %f47, %f60;
	selp.f32 	%f60, %f47, %f60, %p20;
$L__BB11_21:
	ld.global.u8 	%rs8, [%rd6+7];
	setp.eq.s16 	%p21, %rs8, 0;
	@%p21 bra 	$L__BB11_23;
	add.s32 	%r86, %r129, %r4;
	add.s32 	%r87, %r86, 7;
	min.s32 	%r88, %r87, %r5;
	max.s32 	%r89, %r88, 0;
	shl.b32 	%r90, %r89, 2;
	mul.wide.u32 	%rd35, %r90, 4;
	add.s64 	%rd36, %rd5, %rd35;
	ld.global.f32 	%f48, [%rd36];
	setp.gt.f32 	%p22, %f48, %f60;
	selp.f32 	%f60, %f48, %f60, %p22;
$L__BB11_23:
	add.s32 	%r129, %r129, 8;
	setp.ne.s32 	%p23, %r129, %r8;
	mov.u32 	%r131, %r8;
	@%p23 bra 	$L__BB11_7;
$L__BB11_24:
	setp.eq.s32 	%p24, %r6, 0;
	@%p24 bra 	$L__BB11_45;
	add.s32 	%r91, %r6, -1;
	setp.lt.u32 	%p25, %r91, 3;
	@%p25 bra 	$L__BB11_35;
	add.s32 	%r92, %r131, %r13;
	cvt.u64.u32 	%rd37, %r92;
	add.s64 	%rd38, %rd1, %rd37;
	ld.global.u8 	%rs9, [%rd38];
	setp.eq.s16 	%p26, %rs9, 0;
	@%p26 bra 	$L__BB11_28;
	add.s32 	%r93, %r4, %r131;
	min.s32 	%r94, %r93, %r5;
	max.s32 	%r95, %r94, 0;
	shl.b32 	%r96, %r95, 2;
	mul.wide.u32 	%rd39, %r96, 4;
	add.s64 	%rd40, %rd5, %rd39;
	ld.global.f32 	%f50, [%rd40];
	setp.gt.f32 	%p27, %f50, %f60;
	selp.f32 	%f60, %f50, %f60, %p27;
$L__BB11_28:
	cvt.u64.u32 	%rd41, %r13;
	cvt.u64.u32 	%rd42, %r131;
	add.s64 	%rd43, %rd42, %rd41;
	add.s64 	%rd7, %rd1, %rd43;
	ld.global.u8 	%rs10, [%rd7+1];
	setp.eq.s16 	%p28, %rs10, 0;
	@%p28 bra 	$L__BB11_30;
	add.s32 	%r97, %r131, %r4;
	add.s32 	%r98, %r97, 1;
	min.s32 	%r99, %r98, %r5;
	max.s32 	%r100, %r99, 0;
	shl.b32 	%r101, %r100, 2;
	mul.wide.u32 	%rd44, %r101, 4;
	add.s64 	%rd45, %rd5, %rd44;
	ld.global.f32 	%f51, [%rd45];
	setp.gt.f32 	%p29, %f51, %f60;
	selp.f32 	%f60, %f51, %f60, %p29;
$L__BB11_30:
	ld.global.u8 	%rs11, [%rd7+2];
	setp.eq.s16 	%p30, %rs11, 0;
	@%p30 bra 	$L__BB11_32;
	add.s32 	%r102, %r131, %r4;
	add.s32 	%r103, %r102, 2;
	min.s32 	%r104, %r103, %r5;
	max.s32 	%r105, %r104, 0;
	shl.b32 	%r106, %r105, 2;
	mul.wide.u32 	%rd46, %r106, 4;
	add.s64 	%rd47, %rd5, %rd46;
	ld.global.f32 	%f52, [%rd47];
	setp.gt.f32 	%p31, %f52, %f60;
	selp.f32 	%f60, %f52, %f60, %p31;
$L__BB11_32:
	ld.global.u8 	%rs12, [%rd7+3];
	setp.eq.s16 	%p32, %rs12, 0;
	@%p32 bra 	$L__BB11_34;
	add.s32 	%r107, %r131, %r4;
	add.s32 	%r108, %r107, 3;
	min.s32 	%r109, %r108, %r5;
	max.s32 	%r110, %r109, 0;
	shl.b32 	%r111, %r110, 2;
	mul.wide.u32 	%rd48, %r111, 4;
	add.s64 	%rd49, %rd5, %rd48;
	ld.global.f32 	%f53, [%rd49];
	setp.gt.f32 	%p33, %f53, %f60;
	selp.f32 	%f60, %f53, %f60, %p33;
$L__BB11_34:
	add.s32 	%r131, %r131, 4;
$L__BB11_35:
	setp.eq.s32 	%p34, %r7, 0;
	@%p34 bra 	$L__BB11_45;
	setp.eq.s32 	%p35, %r7, 1;
	@%p35 bra 	$L__BB11_42;
	add.s32 	%r112, %r131, %r13;
	cvt.u64.u32 	%rd50, %r112;
	add.s64 	%rd51, %rd1, %rd50;
	ld.global.u8 	%rs13, [%rd51];
	setp.eq.s16 	%p36, %rs13, 0;
	@%p36 bra 	$L__BB11_39;
	add.s32 	%r113, %r4, %r131;
	min.s32 	%r114, %r113, %r5;
	max.s32 	%r115, %r114, 0;
	shl.b32 	%r116, %r115, 2;
	mul.wide.u32 	%rd52, %r116, 4;
	add.s64 	%rd53, %rd5, %rd52;
	ld.global.f32 	%f55, [%rd53];
	setp.gt.f32 	%p37, %f55, %f60;
	selp.f32 	%f60, %f55, %f60, %p37;
$L__BB11_39:
	cvt.u64.u32 	%rd54, %r13;
	cvt.u64.u32 	%rd55, %r131;
	add.s64 	%rd56, %rd55, %rd54;
	add.s64 	%rd57, %rd1, %rd56;
	ld.global.u8 	%rs14, [%rd57+1];
	setp.eq.s16 	%p38, %rs14, 0;
	@%p38 bra 	$L__BB11_41;
	add.s32 	%r117, %r131, %r4;
	add.s32 	%r118, %r117, 1;
	min.s32 	%r119, %r118, %r5;
	max.s32 	%r120, %r119, 0;
	shl.b32 	%r121, %r120, 2;
	mul.wide.u32 	%rd58, %r121, 4;
	add.s64 	%rd59, %rd5, %rd58;
	ld.global.f32 	%f56, [%rd59];
	setp.gt.f32 	%p39, %f56, %f60;
	selp.f32 	%f60, %f56, %f60, %p39;
$L__BB11_41:
	add.s32 	%r131, %r131, 2;
$L__BB11_42:
	setp.eq.s32 	%p40, %r9, 0;
	@%p40 bra 	$L__BB11_45;
	add.s32 	%r122, %r131, %r13;
	cvt.u64.u32 	%rd60, %r122;
	add.s64 	%rd61, %rd1, %rd60;
	ld.global.u8 	%rs15, [%rd61];
	setp.eq.s16 	%p41, %rs15, 0;
	@%p41 bra 	$L__BB11_45;
	add.s32 	%r123, %r4, %r131;
	min.s32 	%r124, %r123, %r5;
	max.s32 	%r125, %r124, 0;
	shl.b32 	%r126, %r125, 2;
	mul.wide.u32 	%rd62, %r126, 4;
	add.s64 	%rd63, %rd5, %rd62;
	ld.global.f32 	%f57, [%rd63];
	setp.gt.f32 	%p42, %f57, %f60;
	selp.f32 	%f60, %f57, %f60, %p42;
$L__BB11_45:
	add.s32 	%r128, %r128, 1;
	setp.ne.s32 	%p43, %r128, %r28;
	@%p43 bra 	$L__BB11_5;
	cvt.u64.u32 	%rd64, %r127;
	add.s64 	%rd65, %rd64, %rd3;
	shl.b64 	%rd66, %rd65, 2;
	add.s64 	%rd67, %rd2, %rd66;
	st.global.f32 	[%rd67], %f60;
	add.s32 	%r127, %r127, 1;
	setp.eq.s32 	%p44, %r127, 4;
	@%p44 bra 	$L__BB11_49;
	bra.uni 	$L__BB11_4;
$L__BB11_47:
	shl.b64 	%rd15, %rd3, 2;
	add.s64 	%rd16, %rd2, %rd15;
	mov.b32 	%r42, -803929351;
	st.global.u32 	[%rd16], %r42;
	st.global.u32 	[%rd16+4], %r42;
	st.global.u32 	[%rd16+8], %r42;
	st.global.u32 	[%rd16+12], %r42;
	bra.uni 	$L__BB11_49;
$L__BB11_48:
	shl.b64 	%rd13, %rd3, 2;
	add.s64 	%rd14, %rd2, %rd13;
	mov.b32 	%r41, -803929351;
	st.global.u32 	[%rd14], %r41;
	st.global.u32 	[%rd14+4], %r41;
	st.global.u32 	[%rd14+8], %r41;
	st.global.u32 	[%rd14+12], %r41;
$L__BB11_49:
	ret;

}


// ===== COMPILED SASS (sm_100) =====

	.target	sm_100

	.elftype	@"ET_EXEC"


//--------------------- .note.nv.tkinfo           --------------------------
	.section	.note.nv.tkinfo,"",@"SHT_NOTE"
	.sectionflags	@"SHF_NOTE_NV_TKINFO"
	.tkinfo
        /*0018*/ 	.word	0x00000002
        /*0030*/ 	.string	""
        /*0030*/ 	.string	"ptxas"
        /*0030*/ 	.string	"Cuda compilation tools, release 13.0, V13.0.88"
        /*0030*/ 	.string	"Build cuda_13.0.r13.0/compiler.36424714_0"
        /*0030*/ 	.string	"-arch sm_100 -m 64 "



//--------------------- .note.nv.cuinfo           --------------------------
	.section	.note.nv.cuinfo,"",@"SHT_NOTE"
	.sectionflags	@"SHF_NOTE_NV_CUINFO"
        /*0018*/ 	.short	0x0002
        /*001a*/ 	.short	0x0064
        /*001c*/ 	.short	0x0082
	.zero		2


//--------------------- .nv.info                  --------------------------
	.section	.nv.info,"",@"SHT_CUDA_INFO"
	.align	4


	//----- nvinfo : EIATTR_REGCOUNT
	.align		4
        /*0000*/ 	.byte	0x04, 0x2f
        /*0002*/ 	.short	(.L_1 - .L_0)
	.align		4
.L_0:
        /*0004*/ 	.word	index@(_Z26nppiErode3x3_8u_C1R_kernelPKhiPhiii)
        /*0008*/ 	.word	0x0000001a


	//----- nvinfo : EIATTR_FRAME_SIZE
	.align		4
.L_1:
        /*000c*/ 	.byte	0x04, 0x11
        /*000e*/ 	.short	(.L_3 - .L_2)
	.align		4
.L_2:
        /*0010*/ 	.word	index@(_Z26nppiErode3x3_8u_C1R_kernelPKhiPhiii)
        /*0014*/ 	.word	0x00000000


	//----- nvinfo : EIATTR_REGCOUNT
	.align		4
.L_3:
        /*0018*/ 	.byte	0x04, 0x2f
        /*001a*/ 	.short	(.L_5 - .L_4)
	.align		4
.L_4:
        /*001c*/ 	.word	index@(_Z27nppiErode3x3_32f_C1R_kernelPKfiPfiii)
        /*0020*/ 	.word	0x0000001a


	//----- nvinfo : EIATTR_FRAME_SIZE
	.align		4
.L_5:
        /*0024*/ 	.byte	0x04, 0x11
        /*0026*/ 	.short	(.L_7 - .L_6)
	.align		4
.L_6:
        /*0028*/ 	.word	index@(_Z27nppiErode3x3_32f_C1R_kernelPKfiPfiii)
        /*002c*/ 	.word	0x00000000


	//----- nvinfo : EIATTR_REGCOUNT
	.align		4
.L_7:
        /*0030*/ 	.byte	0x04, 0x2f
        /*0032*/ 	.short	(.L_9 - .L_8)
	.align		4
.L_8:
        /*0034*/ 	.word	index@(_Z27nppiDilate3x3_8u_C1R_kernelPKhiPhiii)
        /*0038*/ 	.word	0x0000001a


	//----- nvinfo : EIATTR_FRAME_SIZE
	.align		4
.L_9:
        /*003c*/ 	.byte	0x04, 0x11
        /*003e*/ 	.short	(.L_11 - .L_10)
	.align		4
.L_10:
        /*0040*/ 	.word	index@(_Z27nppiDilate3x3_8u_C1R_kernelPKhiPhiii)
        /*0044*/ 	.word	0x00000000


	//----- nvinfo : EIATTR_REGCOUNT
	.align		4
.L_11:
        /*0048*/ 	.byte	0x04, 0x2f
        /*004a*/ 	.short	(.L_13 - .L_12)
	.align		4
.L_12:
        /*004c*/ 	.word	index@(_Z28nppiDilate3x3_32f_C1R_kernelPKfiPfiii)
        /*0050*/ 	.word	0x0000001a


	//----- nvinfo : EIATTR_FRAME_SIZE
	.align		4
.L_13:
        /*0054*/ 	.byte	0x04, 0x11
        /*0056*/ 	.short	(.L_15 - .L_14)
	.align		4
.L_14:
        /*0058*/ 	.word	index@(_Z28nppiDilate3x3_32f_C1R_kernelPKfiPfiii)
        /*005c*/ 	.word	0x00000000


	//----- nvinfo : EIATTR_REGCOUNT
	.align		4
.L_15:
        /*0060*/ 	.byte	0x04, 0x2f
        /*0062*/ 	.short	(.L_17 - .L_16)
	.align		4
.L_16:
        /*0064*/ 	.word	index@(_Z23nppiErode_8u_C1R_kernelPKhiPhiiiS0_iiii)
        /*0068*/ 	.word	0x00000024


	//----- nvinfo : EIATTR_FRAME_SIZE
	.align		4
.L_17:
        /*006c*/ 	.byte	0x04, 0x11
        /*006e*/ 	.short	(.L_19 - .L_18)
	.align		4
.L_18:
        /*0070*/ 	.word	index@(_Z23nppiErode_8u_C1R_kernelPKhiPhiiiS0_iiii)
        /*0074*/ 	.word	0x00000000


	//----- nvinfo : EIATTR_REGCOUNT
	.align		4
.L_19:
        /*0078*/ 	.byte	0x04, 0x2f
        /*007a*/ 	.short	(.L_21 - .L_20)
	.align		4
.L_20:
        /*007c*/ 	.word	index@(_Z23nppiErode_8u_C4R_kernelPKhiPhiiiS0_iiii)
        /*0080*/ 	.word	0x00000024


	//----- nvinfo : EIATTR_FRAME_SIZE
	.align		4
.L_21:
        /*0084*/ 	.byte	0x04, 0x11
        /*0086*/ 	.short	(.L_23 - .L_22)
	.align		4
.L_22:
        /*0088*/ 	.word	index@(_Z23nppiErode_8u_C4R_kernelPKhiPhiiiS0_iiii)
        /*008c*/ 	.word	0x00000000


	//----- nvinfo : EIATTR_REGCOUNT
	.align		4
.L_23:
        /*0090*/ 	.byte	0x04, 0x2f
        /*0092*/ 	.short	(.L_25 - .L_24)
	.align		4
.L_24:
        /*0094*/ 	.word	index@(_Z24nppiErode_32f_C1R_kernelPKfiPfiiiPKhiiii)
        /*0098*/ 	.word	0x0000001a


	//----- nvinfo : EIATTR_FRAME_SIZE
	.align		4
.L_25:
        /*009c*/ 	.byte	0x04, 0x11
        /*009e*/ 	.short	(.L_27 - .L_26)
	.align		4
.L_26:
        /*00a0*/ 	.word	index@(_Z24nppiErode_32f_C1R_kernelPKfiPfiiiPKhiiii)
        /*00a4*/ 	.word	0x00000000


	//----- nvinfo : EIATTR_REGCOUNT
	.align		4
.L_27:
        /*00a8*/ 	.byte	0x04, 0x2f
        /*00aa*/ 	.short	(.L_29 - .L_28)
	.align		4
.L_28:
        /*00ac*/ 	.word	index@(_Z24nppiErode_32f_C4R_kernelPKfiPfiiiPKhiiii)
        /*00b0*/ 	.word	0x0000001f


	//----- nvinfo : EIATTR_FRAME_SIZE
	.align		4
.L_29:
        /*00b4*/ 	.byte	0x04, 0x11
        /*00b6*/ 	.short	(.L_31 - .L_30)
	.align		4
.L_30:
        /*00b8*/ 	.word	index@(_Z24nppiErode_32f_C4R_kernelPKfiPfiiiPKhiiii)
        /*00bc*/ 	.word	0x00000000


	//----- nvinfo : EIATTR_REGCOUNT
	.align		4
.L_31:
        /*00c0*/ 	.byte	0x04, 0x2f
        /*00c2*/ 	.short	(.L_33 - .L_32)
	.align		4
.L_32:
        /*00c4*/ 	.word	index@(_Z24nppiDilate_8u_C1R_kernelPKhiPhiiiS0_iiii)
        /*00c8*/ 	.word	0x00000024


	//----- nvinfo : EIATTR_FRAME_SIZE
	.align		4
.L_33:
        /*00cc*/ 	.byte	0x04, 0x11
        /*00ce*/ 	.short	(.L_35 - .L_34)
	.align		4
.L_34:
        /*00d0*/ 	.word	index@(_Z24nppiDilate_8u_C1R_kernelPKhiPhiiiS0_iiii)
        /*00d4*/ 	.word	0x00000000


	//----- nvinfo : EIATTR_REGCOUNT
	.align		4
.L_35:
        /*00d8*/ 	.byte	0x04, 0x2f
        /*00da*/ 	.short	(.L_37 - .L_36)
	.align		4
.L_36:
        /*00dc*/ 	.word	index@(_Z24nppiDilate_8u_C4R_kernelPKhiPhiiiS0_iiii)
        /*00e0*/ 	.word	0x00000024


	//----- nvinfo : EIATTR_FRAME_SIZE
	.align		4
.L_37:
        /*00e4*/ 	.byte	0x04, 0x11
        /*00e6*/ 	.short	(.L_39 - .L_38)
	.align		4
.L_38:
        /*00e8*/ 	.word	index@(_Z24nppiDilate_8u_C4R_kernelPKhiPhiiiS0_iiii)
        /*00ec*/ 	.word	0x00000000


	//----- nvinfo : EIATTR_REGCOUNT
	.align		4
.L_39:
        /*00f0*/ 	.byte	0x04, 0x2f
        /*00f2*/ 	.short	(.L_41 - .L_40)
	.align		4
.L_40:
        /*00f4*/ 	.word	index@(_Z25nppiDilate_32f_C1R_kernelPKfiPfiiiPKhiiii)
        /*00f8*/ 	.word	0x0000001a


	//----- nvinfo : EIATTR_FRAME_SIZE
	.align		4
.L_41:
        /*00fc*/ 	.byte	0x04, 0x11
        /*00fe*/ 	.short	(.L_43 - .L_42)
	.align		4
.L_42:
        /*0100*/ 	.word	index@(_Z25nppiDilate_32f_C1R_kernelPKfiPfiiiPKhiiii)
        /*0104*/ 	.word	0x00000000


	//----- nvinfo : EIATTR_REGCOUNT
	.align		4
.L_43:
        /*0108*/ 	.byte	0x04, 0x2f
        /*010a*/ 	.short	(.L_45 - .L_44)
	.align		4
.L_44:
        /*010c*/ 	.word	index@(_Z25nppiDilate_32f_C4R_kernelPKfiPfiiiPKhiiii)
        /*0110*/ 	.word	0x0000001f


	//----- nvinfo : EIATTR_FRAME_SIZE
	.align		4
.L_45:
        /*0114*/ 	.byte	0x04, 0x11
        /*0116*/ 	.short	(.L_47 - .L_46)
	.align		4
.L_46:
        /*0118*/ 	.word	index@(_Z25nppiDilate_32f_C4R_kernelPKfiPfiiiPKhiiii)
        /*011c*/ 	.word	0x00000000


	//----- nvinfo : EIATTR_MIN_STACK_SIZE
	.align		4
.L_47:
        /*0120*/ 	.byte	0x04, 0x12
        /*0122*/ 	.short	(.L_49 - .L_48)
	.align		4
.L_48:
        /*0124*/ 	.word	index@(_Z25nppiDilate_32f_C4R_kernelPKfiPfiiiPKhiiii)
        /*0128*/ 	.word	0x00000000


	//----- nvinfo : EIATTR_MIN_STACK_SIZE
	.align		4
.L_49:
        /*012c*/ 	.byte	0x04, 0x12
        /*012e*/ 	.short	(.L_51 - .L_50)
	.align		4
.L_50:
        /*0130*/ 	.word	index@(_Z25nppiDilate_32f_C1R_kernelPKfiPfiiiPKhiiii)
        /*0134*/ 	.word	0x00000000


	//----- nvinfo : EIATTR_MIN_STACK_SIZE
	.align		4
.L_51:
        /*0138*/ 	.byte	0x04, 0x12
        /*013a*/ 	.short	(.L_53 - .L_52)
	.align		4
.L_52:
        /*013c*/ 	.word	index@(_Z24nppiDilate_8u_C4R_kernelPKhiPhiiiS0_iiii)
        /*0140*/ 	.word	0x00000000


	//----- nvinfo : EIATTR_MIN_STACK_SIZE
	.align		4
.L_53:
        /*0144*/ 	.byte	0x04, 0x12
        /*0146*/ 	.short	(.L_55 - .L_54)
	.align		4
.L_54:
        /*0148*/ 	.word	index@(_Z24nppiDilate_8u_C1R_kernelPKhiPhiiiS0_iiii)
        /*014c*/ 	.word	0x00000000


	//----- nvinfo : EIATTR_MIN_STACK_SIZE
	.align		4
.L_55:
        /*0150*/ 	.byte	0x04, 0x12
        /*0152*/ 	.short	(.L_57 - .L_56)
	.align		4
.L_56:
        /*0154*/ 	.word	index@(_Z24nppiErode_32f_C4R_kernelPKfiPfiiiPKhiiii)
        /*0158*/ 	.word	0x00000000


	//----- nvinfo : EIATTR_MIN_STACK_SIZE
	.align		4
.L_57:
        /*015c*/ 	.byte	0x04, 0x12
        /*015e*/ 	.short	(.L_59 - .L_58)
	.align		4
.L_58:
        /*0160*/ 	.word	index@(_Z24nppiErode_32f_C1R_kernelPKfiPfiiiPKhiiii)
        /*0164*/ 	.word	0x00000000


	//----- nvinfo : EIATTR_MIN_STACK_SIZE
	.align		4
.L_59:
        /*0168*/ 	.byte	0x04, 0x12
        /*016a*/ 	.short	(.L_61 - .L_60)
	.align		4
.L_60:
        /*016c*/ 	.word	index@(_Z23nppiErode_8u_C4R_kernelPKhiPhiiiS0_iiii)
        /*0170*/ 	.word	0x00000000


	//----- nvinfo : EIATTR_MIN_STACK_SIZE
	.align		4
.L_61:
        /*0174*/ 	.byte	0x04, 0x12
        /*0176*/ 	.short	(.L_63 - .L_62)
	.align		4
.L_62:
        /*0178*/ 	.word	index@(_Z23nppiErode_8u_C1R_kernelPKhiPhiiiS0_iiii)
        /*017c*/ 	.word	0x00000000


	//----- nvinfo : EIATTR_MIN_STACK_SIZE
	.align		4
.L_63:
        /*0180*/ 	.byte	0x04, 0x12
        /*0182*/ 	.short	(.L_65 - .L_64)
	.align		4
.L_64:
        /*0184*/ 	.word	index@(_Z28nppiDilate3x3_32f_C1R_kernelPKfiPfiii)
        /*0188*/ 	.word	0x00000000


	//----- nvinfo : EIATTR_MIN_STACK_SIZE
	.align		4
.L_65:
        /*018c*/ 	.byte	0x04, 0x12
        /*018e*/ 	.short	(.L_67 - .L_66)
	.align		4
.L_66:
        /*0190*/ 	.word	index@(_Z27nppiDilate3x3_8u_C1R_kernelPKhiPhiii)
        /*0194*/ 	.word	0x00000000


	//----- nvinfo : EIATTR_MIN_STACK_SIZE
	.align		4
.L_67:
        /*0198*/ 	.byte	0x04, 0x12
        /*019a*/ 	.short	(.L_69 - .L_68)
	.align		4
.L_68:
        /*019c*/ 	.word	index@(_Z27nppiErode3x3_32f_C1R_kernelPKfiPfiii)
        /*01a0*/ 	.word	0x00000000


	//----- nvinfo : EIATTR_MIN_STACK_SIZE
	.align		4
.L_69:
        /*01a4*/ 	.byte	0x04, 0x12
        /*01a6*/ 	.short	(.L_71 - .L_70)
	.align		4
.L_70:
        /*01a8*/ 	.word	index@(_Z26nppiErode3x3_8u_C1R_kernelPKhiPhiii)
        /*01ac*/ 	.word	0x00000000
.L_71:


//--------------------- .nv.compat                --------------------------
	.section	.nv.compat,"",@"SHT_CUDA_COMPAT_INFO"
	.align	4
        /*0000*/ 	.byte	0x02, 0x09, 0x00, 0x00, 0x02, 0x02, 0x01, 0x00, 0x02, 0x05, 0x05, 0x00, 0x03, 0x07, 0x01, 0x01
        /*0010*/ 	.byte	0x02, 0x03, 0x00, 0x00, 0x02, 0x06, 0x01, 0x00, 0x04, 0x0b, 0x08, 0x00, 0x09, 0x00, 0x00, 0x00
        /*0020*/ 	.byte	0x00, 0x00, 0x00, 0x00


//--------------------- .nv.info._Z25nppiDilate_32f_C4R_kernelPKfiPfiiiPKhiiii --------------------------
	.section	.nv.info._Z25nppiDilate_32f_C4R_kernelPKfiPfiiiPKhiiii,"",@"SHT_CUDA_INFO"
	.sectionflags	@""
	.align	4


	//----- nvinfo : EIATTR_CUDA_API_VERSION
	.align		4
        /*0000*/ 	.byte	0x04, 0x37
        /*0002*/ 	.short	(.L_73 - .L_72)
.L_72:
        /*0004*/ 	.word	0x00000082


	//----- nvinfo : EIATTR_KPARAM_INFO
	.align		4
.L_73:
        /*0008*/ 	.byte	0x04, 0x17
        /*000a*/ 	.short	(.L_75 - .L_74)
.L_74:
        /*000c*/ 	.word	0x00000000
        /*0010*/ 	.short	0x000a
        /*0012*/ 	.short	0x003c
        /*0014*/ 	.byte	0x00, 0xf0, 0x11, 0x00


	//----- nvinfo : EIATTR_KPARAM_INFO
	.align		4
.L_75:
        /*0018*/ 	.byte	0x04, 0x17
        /*001a*/ 	.short	(.L_77 - .L_76)
.L_76:
        /*001c*/ 	.word	0x00000000
        /*0020*/ 	.short	0x0009
        /*0022*/ 	.short	0x0038
        /*0024*/ 	.byte	0x00, 0xf0, 0x11, 0x00


	//----- nvinfo : EIATTR_KPARAM_INFO
	.align		4
.L_77:
        /*0028*/ 	.byte	0x04, 0x17
        /*002a*/ 	.short	(.L_79 - .L_78)
.L_78:
        /*002c*/ 	.word	0x00000000
        /*0030*/ 	.short	0x0008
        /*0032*/ 	.short	0x0034
        /*0034*/ 	.byte	0x00, 0xf0, 0x11, 0x00


	//----- nvinfo : EIATTR_KPARAM_INFO
	.align		4
.L_79:
        /*0038*/ 	.byte	0x04, 0x17
        /*003a*/ 	.short	(.L_81 - .L_80)
.L_80:
        /*003c*/ 	.word	0x00000000
        /*0040*/ 	.short	0x0007
        /*0042*/ 	.short	0x0030
        /*0044*/ 	.byte	0x00, 0xf0, 0x11, 0x00


	//----- nvinfo : EIATTR_KPARAM_INFO
	.align		4
.L_81:
        /*0048*/ 	.byte	0x04, 0x17
        /*004a*/ 	.short	(.L_83 - .L_82)
.L_82:
        /*004c*/ 	.word	0x00000000
        /*0050*/ 	.short	0x0006
        /*0052*/ 	.short	0x0028
        /*0054*/ 	.byte	0x00, 0xf5, 0x21, 0x00


	//----- nvinfo : EIATTR_KPARAM_INFO
	.align		4
.L_83:
        /*0058*/ 	.byte	0x04, 0x17
        /*005a*/ 	.short	(.L_85 - .L_84)
.L_84:
        /*005c*/ 	.word	0x00000000
        /*0060*/ 	.short	0x0005
        /*0062*/ 	.short	0x0020
        /*0064*/ 	.byte	0x00, 0xf0, 0x11, 0x00


	//----- nvinfo : EIATTR_KPARAM_INFO
	.align		4
.L_85:
        /*0068*/ 	.byte	0x04, 0x17
        /*006a*/ 	.short	(.L_87 - .L_86)
.L_86:
        /*006c*/ 	.word	0x00000000
        /*0070*/ 	.short	0x0004
        /*0072*/ 	.short	0x001c
        /*0074*/ 	.byte	0x00, 0xf0, 0x11, 0x00


	//----- nvinfo : EIATTR_KPARAM_INFO
	.align		4
.L_87:
        /*0078*/ 	.byte	0x04, 0x17
        /*007a*/ 	.short	(.L_89 - .L_88)
.L_88:
        /*007c*/ 	.word	0x00000000
        /*0080*/ 	.short	0x0003
        /*0082*/ 	.short	0x0018
        /*0084*/ 	.byte	0x00, 0xf0, 0x11, 0x00


	//----- nvinfo : EIATTR_KPARAM_INFO
	.align		4
.L_89:
        /*0088*/ 	.byte	0x04, 0x17
        /*008a*/ 	.short	(.L_91 - .L_90)
.L_90:
        /*008c*/ 	.word	0x00000000
        /*0090*/ 	.short	0x0002
        /*0092*/ 	.short	0x0010
        /*0094*/ 	.byte	0x00, 0xf5, 0x21, 0x00


	//----- nvinfo : EIATTR_KPARAM_INFO
	.align		4
.L_91:
        /*0098*/ 	.byte	0x04, 0x17
        /*009a*/ 	.short	(.L_93 - .L_92)
.L_92:
        /*009c*/ 	.word	0x00000000
        /*00a0*/ 	.short	0x0001
        /*00a2*/ 	.short	0x0008
        /*00a4*/ 	.byte	0x00, 0xf0, 0x11, 0x00


	//----- nvinfo : EIATTR_KPARAM_INFO
	.align		4
.L_93:
        /*00a8*/ 	.byte	0x04, 0x17
        /*00aa*/ 	.short	(.L_95 - .L_94)
.L_94:
        /*00ac*/ 	.word	0x00000000
        /*00b0*/ 	.short	0x0000
        /*00b2*/ 	.short	0x0000
        /*00b4*/ 	.byte	0x00, 0xf5, 0x21, 0x00


	//----- nvinfo : EIATTR_SPARSE_MMA_MASK
	.align		4
.L_95:
        /*00b8*/ 	.byte	0x03, 0x50
        /*00ba*/ 	.short	0x0000


	//----- nvinfo : EIATTR_MAXREG_COUNT
	.align		4
        /*00bc*/ 	.byte	0x03, 0x1b
        /*00be*/ 	.short	0x00ff


	//----- nvinfo : EIATTR_MERCURY_ISA_VERSION
	.align		4
        /*00c0*/ 	.byte	0x03, 0x5f
        /*00c2*/ 	.short	0x0101


	//----- nvinfo : EIATTR_VRC_CTA_INIT_COUNT
	.align		4
        /*00c4*/ 	.byte	0x02, 0x4a
	.zero		1
	.zero		1


	//----- nvinfo : EIATTR_EXIT_INSTR_OFFSETS
	.align		4
        /*00c8*/ 	.byte	0x04, 0x1c
        /*00ca*/ 	.short	(.L_97 - .L_96)


	//   ....[0]....
.L_96:
        /*00cc*/ 	.word	0x000000d0


	//   ....[1]....
        /*00d0*/ 	.word	0x00000e80


	//   ....[2]....
        /*00d4*/ 	.word	0x00000f10


	//   ....[3]....
        /*00d8*/ 	.word	0x00000f90


	//----- nvinfo : EIATTR_CBANK_PARAM_SIZE
	.align		4
.L_97:
        /*00dc*/ 	.byte	0x03, 0x19
        /*00de*/ 	.short	0x0040


	//----- nvinfo : EIATTR_PARAM_CBANK
	.align		4
        /*00e0*/ 	.byte	0x04, 0x0a
        /*00e2*/ 	.short	(.L_99 - .L_98)
	.align		4
.L_98:
        /*00e4*/ 	.word	index@(.nv.constant0._Z25nppiDilate_32f_C4R_kernelPKfiPfiiiPKhiiii)
        /*00e8*/ 	.short	0x0380
        /*00ea*/ 	.short	0x0040


	//----- nvinfo : EIATTR_SW_WAR
	.align		4
.L_99:
        /*00ec*/ 	.byte	0x04, 0x36
        /*00ee*/ 	.short	(.L_101 - .L_100)
.L_100:
        /*00f0*/ 	.word	0x00000008
.L_101:


//--------------------- .nv.info._Z25nppiDilate_32f_C1R_kernelPKfiPfiiiPKhiiii --------------------------
	.section	.nv.info._Z25nppiDilate_32f_C1R_kernelPKfiPfiiiPKhiiii,"",@"SHT_CUDA_INFO"
	.sectionflags	@""
	.align	4


	//----- nvinfo : EIATTR_CUDA_API_VERSION
	.align		4
        /*0000*/ 	.byte	0x04, 0x37
        /*0002*/ 	.short	(.L_103 - .L_102)
.L_102:
        /*0004*/ 	.word	0x00000082


	//----- nvinfo : EIATTR_KPARAM_INFO
	.align		4
.L_103:
        /*0008*/ 	.byte	0x04, 0x17
        /*000a*/ 	.short	(.L_105 - .L_104)
.L_104:
        /*000c*/ 	.word	0x00000000
        /*0010*/ 	.short	0x000a
        /*0012*/ 	.short	0x003c
        /*0014*/ 	.byte	0x00, 0xf0, 0x11, 0x00


	//----- nvinfo : EIATTR_KPARAM_INFO
	.align		4
.L_105:
        /*0018*/ 	.byte	0x04, 0x17
        /*001a*/ 	.short	(.L_107 - .L_106)
.L_106:
        /*001c*/ 	.word	0x00000000
        /*0020*/ 	.short	0x0009
        /*0022*/ 	.short	0x0038
        /*0024*/ 	.byte	0x00, 0xf0, 0x11, 0x00


	//----- nvinfo : EIATTR_KPARAM_INFO
	.align		4
.L_107:
        /*0028*/ 	.byte	0x04, 0x17
        /*002a*/ 	.short	(.L_109 - .L_108)
.L_108:
        /*002c*/ 	.word	0x00000000
        /*0030*/ 	.short	0x0008
        /*0032*/ 	.short	0x0034
        /*0034*/ 	.byte	0x00, 0xf0, 0x11, 0x00


	//----- nvinfo : EIATTR_KPARAM_INFO
	.align		4
.L_109:
        /*0038*/ 	.byte	0x04, 0x17
        /*003a*/ 	.short	(.L_111 - .L_110)
.L_110:
        /*003c*/ 	.word	0x00000000
        /*0040*/ 	.short	0x0007
        /*0042*/ 	.short	0x0030
        /*0044*/ 	.byte	0x00, 0xf0, 0x11, 0x00


	//----- nvinfo : EIATTR_KPARAM_INFO
	.align		4
.L_111:
        /*0048*/ 	.byte	0x04, 0x17
        /*004a*/ 	.short	(.L_113 - .L_112)
.L_112:
        /*004c*/ 	.word	0x00000000
        /*0050*/ 	.short	0x0006
        /*0052*/ 	.short	0x0028
        /*0054*/ 	.byte	0x00, 0xf5, 0x21, 0x00


	//----- nvinfo : EIATTR_KPARAM_INFO
	.align		4
.L_113:
        /*0058*/ 	.byte	0x04, 0x17
        /*005a*/ 	.short	(.L_115 - .L_114)
.L_114:
        /*005c*/ 	.word	0x00000000
        /*0060*/ 	.short	0x0005
        /*0062*/ 	.short	0x0020
        /*0064*/ 	.byte	0x00, 0xf0, 0x11, 0x00


	//----- nvinfo : EIATTR_KPARAM_INFO
	.align		4
.L_115:
        /*0068*/ 	.byte	0x04, 0x17
        /*006a*/ 	.short	(.L_117 - .L_116)
.L_116:
        /*006c*/ 	.word	0x00000000
        /*0070*/ 	.short	0x0004
        /*0072*/ 	.short	0x001c
        /*0074*/ 	.byte	0x00, 0xf0, 0x11, 0x00


	//----- nvinfo : EIATTR_KPARAM_INFO
	.align		4
.L_117:
        /*0078*/ 	.byte	0x04, 0x17
        /*007a*/ 	.short	(.L_119 - .L_118)
.L_118:
        /*007c*/ 	.word	0x00000000
        /*0080*/ 	.short	0x0003
        /*0082*/ 	.short	0x0018
        /*0084*/ 	.byte	0x00, 0xf0, 0x11, 0x00


	//----- nvinfo : EIATTR_KPARAM_INFO
	.align		4
.L_119:
        /*0088*/ 	.byte	0x04, 0x17
        /*008a*/ 	.short	(.L_121 - .L_120)
.L_120:
        /*008c*/ 	.word	0x00000000
        /*0090*/ 	.short	0x0002
        /*0092*/ 	.short	0x0010
        /*0094*/ 	.byte	0x00, 0xf5, 0x21, 0x00


	//----- nvinfo : EIATTR_KPARAM_INFO
	.align		4
.L_121:
        /*0098*/ 	.byte	0x04, 0x17
        /*009a*/ 	.short	(.L_123 - .L_122)
.L_122:
        /*009c*/ 	.word	0x00000000
        /*00a0*/ 	.short	0x0001
        /*00a2*/ 	.short	0x0008
        /*00a4*/ 	.byte	0x00, 0xf0, 0x11, 0x00


	//----- nvinfo : EIATTR_KPARAM_INFO
	.align		4
.L_123:
        /*00a8*/ 	.byte	0x04, 0x17
        /*00aa*/ 	.short	(.L_125 - .L_124)
.L_124:
        /*00ac*/ 	.word	0x00000000
        /*00b0*/ 	.short	0x0000
        /*00b2*/ 	.short	0x0000
        /*00b4*/ 	.byte	0x00, 0xf5, 0x21, 0x00


	//----- nvinfo : EIATTR_SPARSE_MMA_MASK
	.align		4
.L_125:
        /*00b8*/ 	.byte	0x03, 0x50
        /*00ba*/ 	.short	0x0000


	//----- nvinfo : EIATTR_MAXREG_COUNT
	.align		4
        /*00bc*/ 	.byte	0x03, 0x1b
        /*00be*/ 	.short	0x00ff


	//----- nvinfo : EIATTR_MERCURY_ISA_VERSION
	.align		4
        /*00c0*/ 	.byte	0x03, 0x5f
        /*00c2*/ 	.short	0x0101


	//----- nvinfo : EIATTR_VRC_CTA_INIT_COUNT
	.align		4
        /*00c4*/ 	.byte	0x02, 0x4a
	.zero		1
	.zero		1


	//----- nvinfo : EIATTR_EXIT_INSTR_OFFSETS
	.align		4
        /*00c8*/ 	.byte	0x04, 0x1c
        /*00ca*/ 	.short	(.L_127 - .L_126)


	//   ....[0]....
.L_126:
        /*00cc*/ 	.word	0x000000d0


	//   ....[1]....
        /*00d0*/ 	.word	0x00000d20


	//----- nvinfo : EIATTR_CBANK_PARAM_SIZE
	.align		4
.L_127:
        /*00d4*/ 	.byte	0x03, 0x19
        /*00d6*/ 	.short	0x0040


	//----- nvinfo : EIATTR_PARAM_CBANK
	.align		4
        /*00d8*/ 	.byte	0x04, 0x0a
        /*00da*/ 	.short	(.L_129 - .L_128)
	.align		4
.L_128:
        /*00dc*/ 	.word	index@(.nv.constant0._Z25nppiDilate_32f_C1R_kernelPKfiPfiiiPKhiiii)
        /*00e0*/ 	.short	0x0380
        /*00e2*/ 	.short	0x0040


	//----- nvinfo : EIATTR_SW_WAR
	.align		4
.L_129:
        /*00e4*/ 	.byte	0x04, 0x36
        /*00e6*/ 	.short	(.L_131 - .L_130)
.L_130:
        /*00e8*/ 	.word	0x00000008
.L_131:


//--------------------- .nv.info._Z24nppiDilate_8u_C4R_kernelPKhiPhiiiS0_iiii --------------------------
	.section	.nv.info._Z24nppiDilate_8u_C4R_kernelPKhiPhiiiS0_iiii,"",@"SHT_CUDA_INFO"
	.sectionflags	@""
	.align	4


	//----- nvinfo : EIATTR_CUDA_API_VERSION
	.align		4
        /*0000*/ 	.byte	0x04, 0x37
        /*0002*/ 	.short	(.L_133 - .L_132)
.L_132:
        /*0004*/ 	.word	0x00000082


	//----- nvinfo : EIATTR_KPARAM_INFO
	.align		4
.L_133:
        /*0008*/ 	.byte	0x04, 0x17
        /*000a*/ 	.short	(.L_135 - .L_134)
.L_134:
        /*000c*/ 	.word	0x00000000
        /*0010*/ 	.short	0x000a
        /*0012*/ 	.short	0x003c
        /*0014*/ 	.byte	0x00, 0xf0, 0x11, 0x00


	//----- nvinfo : EIATTR_KPARAM_INFO
	.align		4
.L_135:
        /*0018*/ 	.byte	0x04, 0x17
        /*001a*/ 	.short	(.L_137 - .L_136)
.L_136:
        /*001c*/ 	.word	0x00000000
        /*0020*/ 	.short	0x0009
        /*0022*/ 	.short	0x0038
        /*0024*/ 	.byte	0x00, 0xf0, 0x11, 0x00


	//----- nvinfo : EIATTR_KPARAM_INFO
	.align		4
.L_137:
        /*0028*/ 	.byte	0x04, 0x17
        /*002a*/ 	.short	(.L_139 - .L_138)
.L_138:
        /*002c*/ 	.word	0x00000000
        /*0030*/ 	.short	0x0008
        /*0032*/ 	.short	0x0034
        /*0034*/ 	.byte	0x00, 0xf0, 0x11, 0x00


	//----- nvinfo : EIATTR_KPARAM_INFO
	.align		4
.L_139:
        /*0038*/ 	.byte	0x04, 0x17
        /*003a*/ 	.short	(.L_141 - .L_140)
.L_140:
        /*003c*/ 	.word	0x00000000
        /*0040*/ 	.short	0x0007
        /*0042*/ 	.short	0x0030
        /*0044*/ 	.byte	0x00, 0xf0, 0x11, 0x00


	//----- nvinfo : EIATTR_KPARAM_INFO
	.align		4
.L_141:
        /*0048*/ 	.byte	0x04, 0x17
        /*004a*/ 	.short	(.L_143 - .L_142)
.L_142:
        /*004c*/ 	.word	0x00000000
        /*0050*/ 	.short	0x0006
        /*0052*/ 	.short	0x0028
        /*0054*/ 	.byte	0x00, 0xf5, 0x21, 0x00


	//----- nvinfo : EIATTR_KPARAM_INFO
	.align		4
.L_143:
        /*0058*/ 	.byte	0x04, 0x17
        /*005a*/ 	.short	(.L_145 - .L_144)
.L_144:
        /*005c*/ 	.word	0x00000000
        /*0060*/ 	.short	0x0005
        /*0062*/ 	.short	0x0020
        /*0064*/ 	.byte	0x00, 0xf0, 0x11, 0x00


	//----- nvinfo : EIATTR_KPARAM_INFO
	.align		4
.L_145:
        /*0068*/ 	.byte	0x04, 0x17
        /*006a*/ 	.short	(.L_147 - .L_146)
.L_146:
        /*006c*/ 	.word	0x00000000
        /*0070*/ 	.short	0x0004
        /*0072*/ 	.short	0x001c
        /*0074*/ 	.byte	0x00, 0xf0, 0x11, 0x00


	//----- nvinfo : EIATTR_KPARAM_INFO
	.align		4
.L_147:
        /*0078*/ 	.byte	0x04, 0x17
        /*007a*/ 	.short	(.L_149 - .L_148)
.L_148:
        /*007c*/ 	.word	0x00000000
        /*0080*/ 	.short	0x0003
        /*0082*/ 	.short	0x0018
        /*0084*/ 	.byte	0x00, 0xf0, 0x11, 0x00


	//----- nvinfo : EIATTR_KPARAM_INFO
	.align		4
.L_149:
        /*0088*/ 	.byte	0x04, 0x17
        /*008a*/ 	.short	(.L_151 - .L_150)
.L_150:
        /*008c*/ 	.word	0x00000000
        /*0090*/ 	.short	0x0002
        /*0092*/ 	.short	0x0010
        /*0094*/ 	.byte	0x00, 0xf5, 0x21, 0x00


	//----- nvinfo : EIATTR_KPARAM_INFO
	.align		4
.L_151:
        /*0098*/ 	.byte	0x04, 0x17
        /*009a*/ 	.short	(.L_153 - .L_152)
.L_152:
        /*009c*/ 	.word	0x00000000
        /*00a0*/ 	.short	0x0001
        /*00a2*/ 	.short	0x0008
        /*00a4*/ 	.byte	0x00, 0xf0, 0x11, 0x00


	//----- nvinfo : EIATTR_KPARAM_INFO
	.align		4
.L_153:
        /*00a8*/ 	.byte	0x04, 0x17
        /*00aa*/ 	.short	(.L_155 - .L_154)
.L_154:
        /*00ac*/ 	.word	0x00000000
        /*00b0*/ 	.short	0x0000
        /*00b2*/ 	.short	0x0000
        /*00b4*/ 	.byte	0x00, 0xf5, 0x21, 0x00


	//----- nvinfo : EIATTR_SPARSE_MMA_MASK
	.align		4
.L_155:
        /*00b8*/ 	.byte	0x03, 0x50
        /*00ba*/ 	.short	0x0000


	//----- nvinfo : EIATTR_MAXREG_COUNT
	.align		4
        /*00bc*/ 	.byte	0x03, 0x1b
        /*00be*/ 	.short	0x00ff


	//----- nvinfo : EIATTR_MERCURY_ISA_VERSION
	.align		4
        /*00c0*/ 	.byte	0x03, 0x5f
        /*00c2*/ 	.short	0x0101


	//----- nvinfo : EIATTR_VRC_CTA_INIT_COUNT
	.align		4
        /*00c4*/ 	.byte	0x02, 0x4a
	.zero		1
	.zero		1


	//----- nvinfo : EIATTR_EXIT_INSTR_OFFSETS
	.align		4
        /*00c8*/ 	.byte	0x04, 0x1c
        /*00ca*/ 	.short	(.L_157 - .L_156)


	//   ....[0]....
.L_156:
        /*00cc*/ 	.word	0x000000d0


	//   ....[1]....
        /*00d0*/ 	.word	0x000011b0


	//   ....[2]....
        /*00d4*/ 	.word	0x00001240


	//   ....[3]....
        /*00d8*/ 	.word	0x000012c0


	//----- nvinfo : EIATTR_CBANK_PARAM_SIZE
	.align		4
.L_157:
        /*00dc*/ 	.byte	0x03, 0x19
        /*00de*/ 	.short	0x0040


	//----- nvinfo : EIATTR_PARAM_CBANK
	.align		4
        /*00e0*/ 	.byte	0x04, 0x0a
        /*00e2*/ 	.short	(.L_159 - .L_158)
	.align		4
.L_158:
        /*00e4*/ 	.word	index@(.nv.constant0._Z24nppiDilate_8u_C4R_kernelPKhiPhiiiS0_iiii)
        /*00e8*/ 	.short	0x0380
        /*00ea*/ 	.short	0x0040


	//----- nvinfo : EIATTR_SW_WAR
	.align		4
.L_159:
        /*00ec*/ 	.byte	0x04, 0x36
        /*00ee*/ 	.short	(.L_161 - .L_160)
.L_160:
        /*00f0*/ 	.word	0x00000008
.L_161:


//--------------------- .nv.info._Z24nppiDilate_8u_C1R_kernelPKhiPhiiiS0_iiii --------------------------
	.section	.nv.info._Z24nppiDilate_8u_C1R_kernelPKhiPhiiiS0_iiii,"",@"SHT_CUDA_INFO"
	.sectionflags	@""
	.align	4


	//----- nvinfo : EIATTR_CUDA_API_VERSION
	.align		4
        /*0000*/ 	.byte	0x04, 0x37
        /*0002*/ 	.short	(.L_163 - .L_162)
.L_162:
        /*0004*/ 	.word	0x00000082


	//----- nvinfo : EIATTR_KPARAM_INFO
	.align		4
.L_163:
        /*0008*/ 	.byte	0x04, 0x17
        /*000a*/ 	.short	(.L_165 - .L_164)
.L_164:
        /*000c*/ 	.word	0x00000000
        /*0010*/ 	.short	0x000a
        /*0012*/ 	.short	0x003c
        /*0014*/ 	.byte	0x00, 0xf0, 0x11, 0x00


	//----- nvinfo : EIATTR_KPARAM_INFO
	.align		4
.L_165:
        /*0018*/ 	.byte	0x04, 0x17
        /*001a*/ 	.short	(.L_167 - .L_166)
.L_166:
        /*001c*/ 	.word	0x00000000
        /*0020*/ 	.short	0x0009
        /*0022*/ 	.short	0x0038
        /*0024*/ 	.byte	0x00, 0xf0, 0x11, 0x00


	//----- nvinfo : EIATTR_KPARAM_INFO
	.align		4
.L_167:
        /*0028*/ 	.byte	0x04, 0x17
        /*002a*/ 	.short	(.L_169 - .L_168)
.L_168:
        /*002c*/ 	.word	0x00000000
        /*0030*/ 	.short	0x0008
        /*0032*/ 	.short	0x0034
        /*0034*/ 	.byte	0x00, 0xf0, 0x11, 0x00


	//----- nvinfo : EIATTR_KPARAM_INFO
	.align		4
.L_169:
        /*0038*/ 	.byte	0x04, 0x17
        /*003a*/ 	.short	(.L_171 - .L_170)
.L_170:
        /*003c*/ 	.word	0x00000000
        /*0040*/ 	.short	0x0007
        /*0042*/ 	.short	0x0030
        /*0044*/ 	.byte	0x00, 0xf0, 0x11, 0x00


	//----- nvinfo : EIATTR_KPARAM_INFO
	.align		4
.L_171:
        /*0048*/ 	.byte	0x04, 0x17
        /*004a*/ 	.short	(.L_173 - .L_172)
.L_172:
        /*004c*/ 	.word	0x00000000
        /*0050*/ 	.short	0x0006
        /*0052*/ 	.short	0x0028
        /*0054*/ 	.byte	0x00, 0xf5, 0x21, 0x00


	//----- nvinfo : EIATTR_KPARAM_INFO
	.align		4
.L_173:
        /*0058*/ 	.byte	0x04, 0x17
        /*005a*/ 	.short	(.L_175 - .L_174)
.L_174:
        /*005c*/ 	.word	0x00000000
        /*0060*/ 	.short	0x0005
        /*0062*/ 	.short	0x0020
        /*0064*/ 	.byte	0x00, 0xf0, 0x11, 0x00


	//----- nvinfo : EIATTR_KPARAM_INFO
	.align		4
.L_175:
        /*0068*/ 	.byte	0x04, 0x17
        /*006a*/ 	.short	(.L_177 - .L_176)
.L_176:
        /*006c*/ 	.word	0x00000000
        /*0070*/ 	.short	0x0004
        /*0072*/ 	.short	0x001c
        /*0074*/ 	.byte	0x00, 0xf0, 0x11, 0x00


	//----- nvinfo : EIATTR_KPARAM_INFO
	.align		4
.L_177:
        /*0078*/ 	.byte	0x04, 0x17
        /*007a*/ 	.short	(.L_179 - .L_178)
.L_178:
        /*007c*/ 	.word	0x00000000
        /*0080*/ 	.short	0x0003
        /*0082*/ 	.short	0x0018
        /*0084*/ 	.byte	0x00, 0xf0, 0x11, 0x00


	//----- nvinfo : EIATTR_KPARAM_INFO
	.align		4
.L_179:
        /*0088*/ 	.byte	0x04, 0x17
        /*008a*/ 	.short	(.L_181 - .L_180)
.L_180:
        /*008c*/ 	.word	0x00000000
        /*0090*/ 	.short	0x0002
        /*0092*/ 	.short	0x0010
        /*0094*/ 	.byte	0x00, 0xf5, 0x21, 0x00


	//----- nvinfo : EIATTR_KPARAM_INFO
	.align		4
.L_181:
        /*0098*/ 	.byte	0x04, 0x17
        /*009a*/ 	.short	(.L_183 - .L_182)
.L_182:
        /*009c*/ 	.word	0x00000000
        /*00a0*/ 	.short	0x0001
        /*00a2*/ 	.short	0x0008
        /*00a4*/ 	.byte	0x00, 0xf0, 0x11, 0x00


	//----- nvinfo : EIATTR_KPARAM_INFO
	.align		4
.L_183:
        /*00a8*/ 	.byte	0x04, 0x17
        /*00aa*/ 	.short	(.L_185 - .L_184)
.L_184:
        /*00ac*/ 	.word	0x00000000
        /*00b0*/ 	.short	0x0000
        /*00b2*/ 	.short	0x0000
        /*00b4*/ 	.byte	0x00, 0xf5, 0x21, 0x00


	//----- nvinfo : EIATTR_SPARSE_MMA_MASK
	.align		4
.L_185:
        /*00b8*/ 	.byte	0x03, 0x50
        /*00ba*/ 	.short	0x0000


	//----- nvinfo : EIATTR_MAXREG_COUNT
	.align		4
        /*00bc*/ 	.byte	0x03, 0x1b
        /*00be*/ 	.short	0x00ff


	//----- nvinfo : EIATTR_MERCURY_ISA_VERSION
	.align		4
        /*00c0*/ 	.byte	0x03, 0x5f
        /*00c2*/ 	.short	0x0101


	//----- nvinfo : EIATTR_VRC_CTA_INIT_COUNT
	.align		4
        /*00c4*/ 	.byte	0x02, 0x4a
	.zero		1
	.zero		1


	//----- nvinfo : EIATTR_EXIT_INSTR_OFFSETS
	.align		4
        /*00c8*/ 	.byte	0x04, 0x1c
        /*00ca*/ 	.short	(.L_187 - .L_186)


	//   ....[0]....
.L_186:
        /*00cc*/ 	.word	0x000000d0


	//   ....[1]....
        /*00d0*/ 	.word	0x00001080


	//----- nvinfo : EIATTR_CBANK_PARAM_SIZE
	.align		4
.L_187:
        /*00d4*/ 	.byte	0x03, 0x19
        /*00d6*/ 	.short	0x0040


	//----- nvinfo : EIATTR_PARAM_CBANK
	.align		4
        /*00d8*/ 	.byte	0x04, 0x0a
        /*00da*/ 	.short	(.L_189 - .L_188)
	.align		4
.L_188:
        /*00dc*/ 	.word	index@(.nv.constant0._Z24nppiDilate_8u_C1R_kernelPKhiPhiiiS0_iiii)
        /*00e0*/ 	.short	0x0380
        /*00e2*/ 	.short	0x0040


	//----- nvinfo : EIATTR_SW_WAR
	.align		4
.L_189:
        /*00e4*/ 	.byte	0x04, 0x36
        /*00e6*/ 	.short	(.L_191 - .L_190)
.L_190:
        /*00e8*/ 	.word	0x00000008
.L_191:


//--------------------- .nv.info._Z24nppiErode_32f_C4R_kernelPKfiPfiiiPKhiiii --------------------------
	.section	.nv.info._Z24nppiErode_32f_C4R_kernelPKfiPfiiiPKhiiii,"",@"SHT_CUDA_INFO"
	.sectionflags	@""
	.align	4


	//----- nvinfo : EIATTR_CUDA_API_VERSION
	.align		4
        /*0000*/ 	.byte	0x04, 0x37
        /*0002*/ 	.short	(.L_193 - .L_192)
.L_192:
        /*0004*/ 	.word	0x00000082


	//----- nvinfo : EIATTR_KPARAM_INFO
	.align		4
.L_193:
        /*0008*/ 	.byte	0x04, 0x17
        /*000a*/ 	.short	(.L_195 - .L_194)
.L_194:
        /*000c*/ 	.word	0x00000000
        /*0010*/ 	.short	0x000a
        /*0012*/ 	.short	0x003c
        /*0014*/ 	.byte	0x00, 0xf0, 0x11, 0x00


	//----- nvinfo : EIATTR_KPARAM_INFO
	.align		4
.L_195:
        /*0018*/ 	.byte	0x04, 0x17
        /*001a*/ 	.short	(.L_197 - .L_196)
.L_196:
        /*001c*/ 	.word	0x00000000
        /*0020*/ 	.short	0x0009
        /*0022*/ 	.short	0x0038
        /*0024*/ 	.byte	0x00, 0xf0, 0x11, 0x00


	//----- nvinfo : EIATTR_KPARAM_INFO
	.align		4
.L_197:
        /*0028*/ 	.byte	0x04, 0x17
        /*002a*/ 	.short	(.L_199 - .L_198)
.L_198:
        /*002c*/ 	.word	0x00000000
        /*0030*/ 	.short	0x0008
        /*0032*/ 	.short	0x0034
        /*0034*/ 	.byte	0x00, 0xf0, 0x11, 0x00


	//----- nvinfo : EIATTR_KPARAM_INFO
	.align		4
.L_199:
        /*0038*/ 	.byte	0x04, 0x17
        /*003a*/ 	.short	(.L_201 - .L_200)
.L_200:
        /*003c*/ 	.word	0x00000000
        /*0040*/ 	.short	0x0007
        /*0042*/ 	.short	0x0030
        /*0044*/ 	.byte	0x00, 0xf0, 0x11, 0x00


	//----- nvinfo : EIATTR_KPARAM_INFO
	.align		4
.L_201:
        /*0048*/ 	.byte	0x04, 0x17
        /*004a*/ 	.short	(.L_203 - .L_202)
.L_202:
        /*004c*/ 	.word	0x00000000
        /*0050*/ 	.short	0x0006
        /*0052*/ 	.short	0x0028
        /*0054*/ 	.byte	0x00, 0xf5, 0x21, 0x00


	//----- nvinfo : EIATTR_KPARAM_INFO
	.align		4
.L_203:
        /*0058*/ 	.byte	0x04, 0x17
        /*005a*/ 	.short	(.L_205 - .L_204)
.L_204:
        /*005c*/ 	.word	0x00000000
        /*0060*/ 	.short	0x0005
        /*0062*/ 	.short	0x0020
        /*0064*/ 	.byte	0x00, 0xf0, 0x11, 0x00


	//----- nvinfo : EIATTR_KPARAM_INFO
	.align		4
.L_205:
        /*0068*/ 	.byte	0x04, 0x17
        /*006a*/ 	.short	(.L_207 - .L_206)
.L_206:
        /*006c*/ 	.word	0x00000000
        /*0070*/ 	.short	0x0004
        /*0072*/ 	.short	0x001c
        /*0074*/ 	.byte	0x00, 0xf0, 0x11, 0x00


	//----- nvinfo : EIATTR_KPARAM_INFO
	.align		4
.L_207:
        /*0078*/ 	.byte	0x04, 0x17
        /*007a*/ 	.short	(.L_209 - .L_208)
.L_208:
        /*007c*/ 	.word	0x00000000
        /*0080*/ 	.short	0x0003
        /*0082*/ 	.short	0x0018
        /*0084*/ 	.byte	0x00, 0xf0, 0x11, 0x00


	//----- nvinfo : EIATTR_KPARAM_INFO
	.align		4
.L_209:
        /*0088*/ 	.byte	0x04, 0x17
        /*008a*/ 	.short	(.L_211 - .L_210)
.L_210:
        /*008c*/ 	.word	0x00000000
        /*0090*/ 	.short	0x0002
        /*0092*/ 	.short	0x0010
        /*0094*/ 	.byte	0x00, 0xf5, 0x21, 0x00


	//----- nvinfo : EIATTR_KPARAM_INFO
	.align		4
.L_211:
        /*0098*/ 	.byte	0x04, 0x17
        /*009a*/ 	.short	(.L_213 - .L_212)
.L_212:
        /*009c*/ 	.word	0x00000000
        /*00a0*/ 	.short	0x0001
        /*00a2*/ 	.short	0x0008
        /*00a4*/ 	.byte	0x00, 0xf0, 0x11, 0x00


	//----- nvinfo : EIATTR_KPARAM_INFO
	.align		4
.L_213:
        /*00a8*/ 	.byte	0x04, 0x17
        /*00aa*/ 	.short	(.L_215 - .L_214)
.L_214:
        /*00ac*/ 	.word	0x00000000
        /*00b0*/ 	.short	0x0000
        /*00b2*/ 	.short	0x0000
        /*00b4*/ 	.byte	0x00, 0xf5, 0x21, 0x00


	//----- nvinfo : EIATTR_SPARSE_MMA_MASK
	.align		4
.L_215:
        /*00b8*/ 	.byte	0x03, 0x50
        /*00ba*/ 	.short	0x0000


	//----- nvinfo : EIATTR_MAXREG_COUNT
	.align		4
        /*00bc*/ 	.byte	0x03, 0x1b
        /*00be*/ 	.short	0x00ff


	//----- nvinfo : EIATTR_MERCURY_ISA_VERSION
	.align		4
        /*00c0*/ 	.byte	0x03, 0x5f
        /*00c2*/ 	.short	0x0101


	//----- nvinfo : EIATTR_VRC_CTA_INIT_COUNT
	.align		4
        /*00c4*/ 	.byte	0x02, 0x4a
	.zero		1
	.zero		1


	//----- nvinfo : EIATTR_EXIT_INSTR_OFFSETS
	.align		4
        /*00c8*/ 	.byte	0x04, 0x1c
        /*00ca*/ 	.short	(.L_217 - .L_216)


	//   ....[0]....
.L_216:
        /*00cc*/ 	.word	0x000000d0


	//   ....[1]....
        /*00d0*/ 	.word	0x00000e80


	//   ....[2]....
        /*00d4*/ 	.word	0x00000f10


	//   ....[3]....
        /*00d8*/ 	.word	0x00000f90


	//----- nvinfo : EIATTR_CBANK_PARAM_SIZE
	.align		4
.L_217:
        /*00dc*/ 	.byte	0x03, 0x19
        /*00de*/ 	.short	0x0040


	//----- nvinfo : EIATTR_PARAM_CBANK
	.align		4
        /*00e0*/ 	.byte	0x04, 0x0a
        /*00e2*/ 	.short	(.L_219 - .L_218)
	.align		4
.L_218:
        /*00e4*/ 	.word	index@(.nv.constant0._Z24nppiErode_32f_C4R_kernelPKfiPfiiiPKhiiii)
        /*00e8*/ 	.short	0x0380
        /*00ea*/ 	.short	0x0040


	//----- nvinfo : EIATTR_SW_WAR
	.align		4
.L_219:
        /*00ec*/ 	.byte	0x04, 0x36
        /*00ee*/ 	.short	(.L_221 - .L_220)
.L_220:
        /*00f0*/ 	.word	0x00000008
.L_221:


//--------------------- .nv.info._Z24nppiErode_32f_C1R_kernelPKfiPfiiiPKhiiii --------------------------
	.section	.nv.info._Z24nppiErode_32f_C1R_kernelPKfiPfiiiPKhiiii,"",@"SHT_CUDA_INFO"
	.sectionflags	@""
	.align	4


	//----- nvinfo : EIATTR_CUDA_API_VERSION
	.align		4
        /*0000*/ 	.byte	0x04, 0x37
        /*0002*/ 	.short	(.L_223 - .L_222)
.L_222:
        /*0004*/ 	.word	0x00000082


	//----- nvinfo : EIATTR_KPARAM_INFO
	.align		4
.L_223:
        /*0008*/ 	.byte	0x04, 0x17
        /*000a*/ 	.short	(.L_225 - .L_224)
.L_224:
        /*000c*/ 	.word	0x00000000
        /*0010*/ 	.short	0x000a
        /*0012*/ 	.short	0x003c
        /*0014*/ 	.byte	0x00, 0xf0, 0x11, 0x00


	//----- nvinfo : EIATTR_KPARAM_INFO
	.align		4
.L_225:
        /*0018*/ 	.byte	0x04, 0x17
        /*001a*/ 	.short	(.L_227 - .L_226)
.L_226:
        /*001c*/ 	.word	0x00000000
        /*0020*/ 	.short	0x0009
        /*0022*/ 	.short	0x0038
        /*0024*/ 	.byte	0x00, 0xf0, 0x11, 0x00


	//----- nvinfo : EIATTR_KPARAM_INFO
	.align		4
.L_227:
        /*0028*/ 	.byte	0x04, 0x17
        /*002a*/ 	.short	(.L_229 - .L_228)
.L_228:
        /*002c*/ 	.word	0x00000000
        /*0030*/ 	.short	0x0008
        /*0032*/ 	.short	0x0034
        /*0034*/ 	.byte	0x00, 0xf0, 0x11, 0x00


	//----- nvinfo : EIATTR_KPARAM_INFO
	.align		4
.L_229:
        /*0038*/ 	.byte	0x04, 0x17
        /*003a*/ 	.short	(.L_231 - .L_230)
.L_230:
        /*003c*/ 	.word	0x00000000
        /*0040*/ 	.short	0x0007
        /*0042*/ 	.short	0x0030
        /*0044*/ 	.byte	0x00, 0xf0, 0x11, 0x00


	//----- nvinfo : EIATTR_KPARAM_INFO
	.align		4
.L_231:
        /*0048*/ 	.byte	0x04, 0x17
        /*004a*/ 	.short	(.L_233 - .L_232)
.L_232:
        /*004c*/ 	.word	0x00000000
        /*0050*/ 	.short	0x0006
        /*0052*/ 	.short	0x0028
        /*0054*/ 	.byte	0x00, 0xf5, 0x21, 0x00


	//----- nvinfo : EIATTR_KPARAM_INFO
	.align		4
.L_233:
        /*0058*/ 	.byte	0x04, 0x17
        /*005a*/ 	.short	(.L_235 - .L_234)
.L_234:
        /*005c*/ 	.word	0x00000000
        /*0060*/ 	.short	0x0005
        /*0062*/ 	.short	0x0020
        /*0064*/ 	.byte	0x00, 0xf0, 0x11, 0x00


	//----- nvinfo : EIATTR_KPARAM_INFO
	.align		4
.L_235:
        /*0068*/ 	.byte	0x04, 0x17
        /*006a*/ 	.short	(.L_237 - .L_236)
.L_236:
        /*006c*/ 	.word	0x00000000
        /*0070*/ 	.short	0x0004
        /*0072*/ 	.short	0x001c
        /*0074*/ 	.byte	0x00, 0xf0, 0x11, 0x00


	//----- nvinfo : EIATTR_KPARAM_INFO
	.align		4
.L_237:
        /*0078*/ 	.byte	0x04, 0x17
        /*007a*/ 	.short	(.L_239 - .L_238)
.L_238:
        /*007c*/ 	.word	0x00000000
        /*0080*/ 	.short	0x0003
        /*0082*/ 	.short	0x0018
        /*0084*/ 	.byte	0x00, 0xf0, 0x11, 0x00


	//----- nvinfo : EIATTR_KPARAM_INFO
	.align		4
.L_239:
        /*0088*/ 	.byte	0x04, 0x17
        /*008a*/ 	.short	(.L_241 - .L_240)
.L_240:
        /*008c*/ 	.word	0x00000000
        /*0090*/ 	.short	0x0002
        /*0092*/ 	.short	0x0010
        /*0094*/ 	.byte	0x00, 0xf5, 0x21, 0x00


	//----- nvinfo : EIATTR_KPARAM_INFO
	.align		4
.L_241:
        /*0098*/ 	.byte	0x04, 0x17
        /*009a*/ 	.short	(.L_243 - .L_242)
.L_242:
        /*009c*/ 	.word	0x00000000
        /*00a0*/ 	.short	0x0001
        /*00a2*/ 	.short	0x0008
        /*00a4*/ 	.byte	0x00, 0xf0, 0x11, 0x00


	//----- nvinfo : EIATTR_KPARAM_INFO
	.align		4
.L_243:
        /*00a8*/ 	.byte	0x04, 0x17
        /*00aa*/ 	.short	(.L_245 - .L_244)
.L_244:
        /*00ac*/ 	.word	0x00000000
        /*00b0*/ 	.short	0x0000
        /*00b2*/ 	.short	0x0000
        /*00b4*/ 	.byte	0x00, 0xf5, 0x21, 0x00


	//----- nvinfo : EIATTR_SPARSE_MMA_MASK
	.align		4
.L_245:
        /*00b8*/ 	.byte	0x03, 0x50
        /*00ba*/ 	.short	0x0000


	//----- nvinfo : EIATTR_MAXREG_COUNT
	.align		4
        /*00bc*/ 	.byte	0x03, 0x1b
        /*00be*/ 	.short	0x00ff


	//----- nvinfo : EIATTR_MERCURY_ISA_VERSION
	.align		4
        /*00c0*/ 	.byte	0x03, 0x5f
        /*00c2*/ 	.short	0x0101


	//----- nvinfo : EIATTR_VRC_CTA_INIT_COUNT
	.align		4
        /*00c4*/ 	.byte	0x02, 0x4a
	.zero		1
	.zero		1


	//----- nvinfo : EIATTR_EXIT_INSTR_OFFSETS
	.align		4
        /*00c8*/ 	.byte	0x04, 0x1c
        /*00ca*/ 	.short	(.L_247 - .L_246)


	//   ....[0]....
.L_246:
        /*00cc*/ 	.word	0x000000d0


	//   ....[1]....
        /*00d0*/ 	.word	0x00000d20


	//----- nvinfo : EIATTR_CBANK_PARAM_SIZE
	.align		4
.L_247:
        /*00d4*/ 	.byte	0x03, 0x19
        /*00d6*/ 	.short	0x0040


	//----- nvinfo : EIATTR_PARAM_CBANK
	.align		4
        /*00d8*/ 	.byte	0x04, 0x0a
        /*00da*/ 	.short	(.L_249 - .L_248)
	.align		4
.L_248:
        /*00dc*/ 	.word	index@(.nv.constant0._Z24nppiErode_32f_C1R_kernelPKfiPfiiiPKhiiii)
        /*00e0*/ 	.short	0x0380
        /*00e2*/ 	.short	0x0040


	//----- nvinfo : EIATTR_SW_WAR
	.align		4
.L_249:
        /*00e4*/ 	.byte	0x04, 0x36
        /*00e6*/ 	.short	(.L_251 - .L_250)
.L_250:
        /*00e8*/ 	.word	0x00000008
.L_251:


//--------------------- .nv.info._Z23nppiErode_8u_C4R_kernelPKhiPhiiiS0_iiii --------------------------
	.section	.nv.info._Z23nppiErode_8u_C4R_kernelPKhiPhiiiS0_iiii,"",@"SHT_CUDA_INFO"
	.sectionflags	@""
	.align	4


	//----- nvinfo : EIATTR_CUDA_API_VERSION
	.align		4
        /*0000*/ 	.byte	0x04, 0x37
        /*0002*/ 	.short	(.L_253 - .L_252)
.L_252:
        /*0004*/ 	.word	0x00000082


	//----- nvinfo : EIATTR_KPARAM_INFO
	.align		4
.L_253:
        /*0008*/ 	.byte	0x04, 0x17
        /*000a*/ 	.short	(.L_255 - .L_254)
.L_254:
        /*000c*/ 	.word	0x00000000
        /*0010*/ 	.short	0x000a
        /*0012*/ 	.short	0x003c
        /*0014*/ 	.byte	0x00, 0xf0, 0x11, 0x00


	//----- nvinfo : EIATTR_KPARAM_INFO
	.align		4
.L_255:
        /*0018*/ 	.byte	0x04, 0x17
        /*001a*/ 	.short	(.L_257 - .L_256)
.L_256:
        /*001c*/ 	.word	0x00000000
        /*0020*/ 	.short	0x0009
        /*0022*/ 	.short	0x0038
        /*0024*/ 	.byte	0x00, 0xf0, 0x11, 0x00


	//----- nvinfo : EIATTR_KPARAM_INFO
	.align		4
.L_257:
        /*0028*/ 	.byte	0x04, 0x17
        /*002a*/ 	.short	(.L_259 - .L_258)
.L_258:
        /*002c*/ 	.word	0x00000000
        /*0030*/ 	.short	0x0008
        /*0032*/ 	.short	0x0034
        /*0034*/ 	.byte	0x00, 0xf0, 0x11, 0x00


	//----- nvinfo : EIATTR_KPARAM_INFO
	.align		4
.L_259:
        /*0038*/ 	.byte	0x04, 0x17
        /*003a*/ 	.short	(.L_261 - .L_260)
.L_260:
        /*003c*/ 	.word	0x00000000
        /*0040*/ 	.short	0x0007
        /*0042*/ 	.short	0x0030
        /*0044*/ 	.byte	0x00, 0xf0, 0x11, 0x00


	//----- nvinfo : EIATTR_KPARAM_INFO
	.align		4
.L_261:
        /*0048*/ 	.byte	0x04, 0x17
        /*004a*/ 	.short	(.L_263 - .L_262)
.L_262:
        /*004c*/ 	.word	0x00000000
        /*0050*/ 	.short	0x0006
        /*0052*/ 	.short	0x0028
        /*0054*/ 	.byte	0x00, 0xf5, 0x21, 0x00


	//----- nvinfo : EIATTR_KPARAM_INFO
	.align		4
.L_263:
        /*0058*/ 	.byte	0x04, 0x17
        /*005a*/ 	.short	(.L_265 - .L_264)
.L_264:
        /*005c*/ 	.word	0x00000000
        /*0060*/ 	.short	0x0005
        /*0062*/ 	.short	0x0020
        /*0064*/ 	.byte	0x00, 0xf0, 0x11, 0x00


	//----- nvinfo : EIATTR_KPARAM_INFO
	.align		4
.L_265:
        /*0068*/ 	.byte	0x04, 0x17
        /*006a*/ 	.short	(.L_267 - .L_266)
.L_266:
        /*006c*/ 	.word	0x00000000
        /*0070*/ 	.short	0x0004
        /*0072*/ 	.short	0x001c
        /*0074*/ 	.byte	0x00, 0xf0, 0x11, 0x00


	//----- nvinfo : EIATTR_KPARAM_INFO
	.align		4
.L_267:
        /*0078*/ 	.byte	0x04, 0x17
        /*007a*/ 	.short	(.L_269 - .L_268)
.L_268:
        /*007c*/ 	.word	0x00000000
        /*0080*/ 	.short	0x0003
        /*0082*/ 	.short	0x0018
        /*0084*/ 	.byte	0x00, 0xf0, 0x11, 0x00


	//----- nvinfo : EIATTR_KPARAM_INFO
	.align		4
.L_269:
        /*0088*/ 	.byte	0x04, 0x17
        /*008a*/ 	.short	(.L_271 - .L_270)
.L_270:
        /*008c*/ 	.word	0x00000000
        /*0090*/ 	.short	0x0002
        /*0092*/ 	.short	0x0010
        /*0094*/ 	.byte	0x00, 0xf5, 0x21, 0x00


	//----- nvinfo : EIATTR_KPARAM_INFO
	.align		4
.L_271:
        /*0098*/ 	.byte	0x04, 0x17
        /*009a*/ 	.short	(.L_273 - .L_272)
.L_272:
        /*009c*/ 	.word	0x00000000
        /*00a0*/ 	.short	0x0001
        /*00a2*/ 	.short	0x0008
        /*00a4*/ 	.byte	0x00, 0xf0, 0x11, 0x00


	//----- nvinfo : EIATTR_KPARAM_INFO
	.align		4
.L_273:
        /*00a8*/ 	.byte	0x04, 0x17
        /*00aa*/ 	.short	(.L_275 - .L_274)
.L_274:
        /*00ac*/ 	.word	0x00000000
        /*00b0*/ 	.short	0x0000
        /*00b2*/ 	.short	0x0000
        /*00b4*/ 	.byte	0x00, 0xf5, 0x21, 0x00


	//----- nvinfo : EIATTR_SPARSE_MMA_MASK
	.align		4
.L_275:
        /*00b8*/ 	.byte	0x03, 0x50
        /*00ba*/ 	.short	0x0000


	//----- nvinfo : EIATTR_MAXREG_COUNT
	.align		4
        /*00bc*/ 	.byte	0x03, 0x1b
        /*00be*/ 	.short	0x00ff


	//----- nvinfo : EIATTR_MERCURY_ISA_VERSION
	.align		4
        /*00c0*/ 	.byte	0x03, 0x5f
        /*00c2*/ 	.short	0x0101


	//----- nvinfo : EIATTR_VRC_CTA_INIT_COUNT
	.align		4
        /*00c4*/ 	.byte	0x02, 0x4a
	.zero		1
	.zero		1


	//----- nvinfo : EIATTR_EXIT_INSTR_OFFSETS
	.align		4
        /*00c8*/ 	.byte	0x04, 0x1c
        /*00ca*/ 	.short	(.L_277 - .L_276)


	//   ....[0]....
.L_276:
        /*00cc*/ 	.word	0x000000d0


	//   ....[1]....
        /*00d0*/ 	.word	0x000011b0


	//   ....[2]....
        /*00d4*/ 	.word	0x00001250


	//   ....[3]....
        /*00d8*/ 	.word	0x000012e0


	//----- nvinfo : EIATTR_CBANK_PARAM_SIZE
	.align		4
.L_277:
        /*00dc*/ 	.byte	0x03, 0x19
        /*00de*/ 	.short	0x0040


	//----- nvinfo : EIATTR_PARAM_CBANK
	.align		4
        /*00e0*/ 	.byte	0x04, 0x0a
        /*00e2*/ 	.short	(.L_279 - .L_278)
	.align		4
.L_278:
        /*00e4*/ 	.word	index@(.nv.constant0._Z23nppiErode_8u_C4R_kernelPKhiPhiiiS0_iiii)
        /*00e8*/ 	.short	0x0380
        /*00ea*/ 	.short	0x0040


	//----- nvinfo : EIATTR_SW_WAR
	.align		4
.L_279:
        /*00ec*/ 	.byte	0x04, 0x36
        /*00ee*/ 	.short	(.L_281 - .L_280)
.L_280:
        /*00f0*/ 	.word	0x00000008
.L_281:


//--------------------- .nv.info._Z23nppiErode_8u_C1R_kernelPKhiPhiiiS0_iiii --------------------------
	.section	.nv.info._Z23nppiErode_8u_C1R_kernelPKhiPhiiiS0_iiii,"",@"SHT_CUDA_INFO"
	.sectionflags	@""
	.align	4


	//----- nvinfo : EIATTR_CUDA_API_VERSION
	.align		4
        /*0000*/ 	.byte	0x04, 0x37
        /*0002*/ 	.short	(.L_283 - .L_282)
.L_282:
        /*0004*/ 	.word	0x00000082


	//----- nvinfo : EIATTR_KPARAM_INFO
	.align		4
.L_283:
        /*0008*/ 	.byte	0x04, 0x17
        /*000a*/ 	.short	(.L_285 - .L_284)
.L_284:
        /*000c*/ 	.word	0x00000000
        /*0010*/ 	.short	0x000a
        /*0012*/ 	.short	0x003c
        /*0014*/ 	.byte	0x00, 0xf0, 0x11, 0x00


	//----- nvinfo : EIATTR_KPARAM_INFO
	.align		4
.L_285:
        /*0018*/ 	.byte	0x04, 0x17
        /*001a*/ 	.short	(.L_287 - .L_286)
.L_286:
        /*001c*/ 	.word	0x00000000
        /*0020*/ 	.short	0x0009
        /*0022*/ 	.short	0x0038
        /*0024*/ 	.byte	0x00, 0xf0, 0x11, 0x00


	//----- nvinfo : EIATTR_KPARAM_INFO
	.align		4
.L_287:
        /*0028*/ 	.byte	0x04, 0x17
        /*002a*/ 	.short	(.L_289 - .L_288)
.L_288:
        /*002c*/ 	.word	0x00000000
        /*0030*/ 	.short	0x0008
        /*0032*/ 	.short	0x0034
        /*0034*/ 	.byte	0x00, 0xf0, 0x11, 0x00


	//----- nvinfo : EIATTR_KPARAM_INFO
	.align		4
.L_289:
        /*0038*/ 	.byte	0x04, 0x17
        /*003a*/ 	.short	(.L_291 - .L_290)
.L_290:
        /*003c*/ 	.word	0x00000000
        /*0040*/ 	.short	0x0007
        /*0042*/ 	.short	0x0030
        /*0044*/ 	.byte	0x00, 0xf0, 0x11, 0x00


	//----- nvinfo : EIATTR_KPARAM_INFO
	.align		4
.L_291:
        /*0048*/ 	.byte	0x04, 0x17
        /*004a*/ 	.short	(.L_293 - .L_292)
.L_292:
        /*004c*/ 	.word	0x00000000
        /*0050*/ 	.short	0x0006
        /*0052*/ 	.short	0x0028
        /*0054*/ 	.byte	0x00, 0xf5, 0x21, 0x00


	//----- nvinfo : EIATTR_KPARAM_INFO
	.align		4
.L_293:
        /*0058*/ 	.byte	0x04, 0x17
        /*005a*/ 	.short	(.L_295 - .L_294)
.L_294:
        /*005c*/ 	.word	0x00000000
        /*0060*/ 	.short	0x0005
        /*0062*/ 	.short	0x0020
        /*0064*/ 	.byte	0x00, 0xf0, 0x11, 0x00


	//----- nvinfo : EIATTR_KPARAM_INFO
	.align		4
.L_295:
        /*0068*/ 	.byte	0x04, 0x17
        /*006a*/ 	.short	(.L_297 - .L_296)
.L_296:
        /*006c*/ 	.word	0x00000000
        /*0070*/ 	.short	0x0004
        /*0072*/ 	.short	0x001c
        /*0074*/ 	.byte	0x00, 0xf0, 0x11, 0x00


	//----- nvinfo : EIATTR_KPARAM_INFO
	.align		4
.L_297:
        /*0078*/ 	.byte	0x04, 0x17
        /*007a*/ 	.short	(.L_299 - .L_298)
.L_298:
        /*007c*/ 	.word	0x00000000
        /*0080*/ 	.short	0x0003
        /*0082*/ 	.short	0x0018
        /*0084*/ 	.byte	0x00, 0xf0, 0x11, 0x00


	//----- nvinfo : EIATTR_KPARAM_INFO
	.align		4
.L_299:
        /*0088*/ 	.byte	0x04, 0x17
        /*008a*/ 	.short	(.L_301 - .L_300)
.L_300:
        /*008c*/ 	.word	0x00000000
        /*0090*/ 	.short	0x0002
        /*0092*/ 	.short	0x0010
        /*0094*/ 	.byte	0x00, 0xf5, 0x21, 0x00


	//----- nvinfo : EIATTR_KPARAM_INFO
	.align		4
.L_301:
        /*0098*/ 	.byte	0x04, 0x17
        /*009a*/ 	.short	(.L_303 - .L_302)
.L_302:
        /*009c*/ 	.word	0x00000000
        /*00a0*/ 	.short	0x0001
        /*00a2*/ 	.short	0x0008
        /*00a4*/ 	.byte	0x00, 0xf0, 0x11, 0x00


	//----- nvinfo : EIATTR_KPARAM_INFO
	.align		4
.L_303:
        /*00a8*/ 	.byte	0x04, 0x17
        /*00aa*/ 	.short	(.L_305 - .L_304)
.L_304:
        /*00ac*/ 	.word	0x00000000
        /*00b0*/ 	.short	0x0000
        /*00b2*/ 	.short	0x0000
        /*00b4*/ 	.byte	0x00, 0xf5, 0x21, 0x00


	//----- nvinfo : EIATTR_SPARSE_MMA_MASK
	.align		4
.L_305:
        /*00b8*/ 	.byte	0x03, 0x50
        /*00ba*/ 	.short	0x0000


	//----- nvinfo : EIATTR_MAXREG_COUNT
	.align		4
        /*00bc*/ 	.byte	0x03, 0x1b
        /*00be*/ 	.short	0x00ff


	//----- nvinfo : EIATTR_MERCURY_ISA_VERSION
	.align		4
        /*00c0*/ 	.byte	0x03, 0x5f
        /*00c2*/ 	.short	0x0101


	//----- nvinfo : EIATTR_VRC_CTA_INIT_COUNT
	.align		4
        /*00c4*/ 	.byte	0x02, 0x4a
	.zero		1
	.zero		1


	//----- nvinfo : EIATTR_EXIT_INSTR_OFFSETS
	.align		4
        /*00c8*/ 	.byte	0x04, 0x1c
        /*00ca*/ 	.short	(.L_307 - .L_306)


	//   ....[0]....
.L_306:
        /*00cc*/ 	.word	0x000000d0


	//   ....[1]....
        /*00d0*/ 	.word	0x00001080


	//----- nvinfo : EIATTR_CBANK_PARAM_SIZE
	.align		4
.L_307:
        /*00d4*/ 	.byte	0x03, 0x19
        /*00d6*/ 	.short	0x0040


	//----- nvinfo : EIATTR_PARAM_CBANK
	.align		4
        /*00d8*/ 	.byte	0x04, 0x0a
        /*00da*/ 	.short	(.L_309 - .L_308)
	.align		4
.L_308:
        /*00dc*/ 	.word	index@(.nv.constant0._Z23nppiErode_8u_C1R_kernelPKhiPhiiiS0_iiii)
        /*00e0*/ 	.short	0x0380
        /*00e2*/ 	.short	0x0040


	//----- nvinfo : EIATTR_SW_WAR
	.align		4
.L_309:
        /*00e4*/ 	.byte	0x04, 0x36
        /*00e6*/ 	.short	(.L_311 - .L_310)
.L_310:
        /*00e8*/ 	.word	0x00000008
.L_311:


//--------------------- .nv.info._Z28nppiDilate3x3_32f_C1R_kernelPKfiPfiii --------------------------
	.section	.nv.info._Z28nppiDilate3x3_32f_C1R_kernelPKfiPfiii,"",@"SHT_CUDA_INFO"
	.sectionflags	@""
	.align	4


	//----- nvinfo : EIATTR_CUDA_API_VERSION
	.align		4
        /*0000*/ 	.byte	0x04, 0x37
        /*0002*/ 	.short	(.L_313 - .L_312)
.L_312:
        /*0004*/ 	.word	0x00000082


	//----- nvinfo : EIATTR_KPARAM_INFO
	.align		4
.L_313:
        /*0008*/ 	.byte	0x04, 0x17
        /*000a*/ 	.short	(.L_315 - .L_314)
.L_314:
        /*000c*/ 	.word	0x00000000
        /*0010*/ 	.short	0x0005
        /*0012*/ 	.short	0x0020
        /*0014*/ 	.byte	0x00, 0xf0, 0x11, 0x00


	//----- nvinfo : EIATTR_KPARAM_INFO
	.align		4
.L_315:
        /*0018*/ 	.byte	0x04, 0x17
        /*001a*/ 	.short	(.L_317 - .L_316)
.L_316:
        /*001c*/ 	.word	0x00000000
        /*0020*/ 	.short	0x0004
        /*0022*/ 	.short	0x001c
        /*0024*/ 	.byte	0x00, 0xf0, 0x11, 0x00


	//----- nvinfo : EIATTR_KPARAM_INFO
	.align		4
.L_317:
        /*0028*/ 	.byte	0x04, 0x17
        /*002a*/ 	.short	(.L_319 - .L_318)
.L_318:
        /*002c*/ 	.word	0x00000000
        /*0030*/ 	.short	0x0003
        /*0032*/ 	.short	0x0018
        /*0034*/ 	.byte	0x00, 0xf0, 0x11, 0x00


	//----- nvinfo : EIATTR_KPARAM_INFO
	.align		4
.L_319:
        /*0038*/ 	.byte	0x04, 0x17
        /*003a*/ 	.short	(.L_321 - .L_320)
.L_320:
        /*003c*/ 	.word	0x00000000
        /*0040*/ 	.short	0x0002
        /*0042*/ 	.short	0x0010
        /*0044*/ 	.byte	0x00, 0xf5, 0x21, 0x00


	//----- nvinfo : EIATTR_KPARAM_INFO
	.align		4
.L_321:
        /*0048*/ 	.byte	0x04, 0x17
        /*004a*/ 	.short	(.L_323 - .L_322)
.L_322:
        /*004c*/ 	.word	0x00000000
        /*0050*/ 	.short	0x0001
        /*0052*/ 	.short	0x0008
        /*0054*/ 	.byte	0x00, 0xf0, 0x11, 0x00


	//----- nvinfo : EIATTR_KPARAM_INFO
	.align		4
.L_323:
        /*0058*/ 	.byte	0x04, 0x17
        /*005a*/ 	.short	(.L_325 - .L_324)
.L_324:
        /*005c*/ 	.word	0x00000000
        /*0060*/ 	.short	0x0000
        /*0062*/ 	.short	0x0000
        /*0064*/ 	.byte	0x00, 0xf5, 0x21, 0x00


	//----- nvinfo : EIATTR_SPARSE_MMA_MASK
	.align		4
.L_325:
        /*0068*/ 	.byte	0x03, 0x50
        /*006a*/ 	.short	0x0000


	//----- nvinfo : EIATTR_MAXREG_COUNT
	.align		4
        /*006c*/ 	.byte	0x03, 0x1b
        /*006e*/ 	.short	0x00ff


	//----- nvinfo : EIATTR_MERCURY_ISA_VERSION
	.align		4
        /*0070*/ 	.byte	0x03, 0x5f
        /*0072*/ 	.short	0x0101


	//----- nvinfo : EIATTR_VRC_CTA_INIT_COUNT
	.align		4
        /*0074*/ 	.byte	0x02, 0x4a
	.zero		1
	.zero		1


	//----- nvinfo : EIATTR_EXIT_INSTR_OFFSETS
	.align		4
        /*0078*/ 	.byte	0x04, 0x1c
        /*007a*/ 	.short	(.L_327 - .L_326)


	//   ....[0]....
.L_326:
        /*007c*/ 	.word	0x000000d0


	//   ....[1]....
        /*0080*/ 	.word	0x000004e0


	//----- nvinfo : EIATTR_CBANK_PARAM_SIZE
	.align		4
.L_327:
        /*0084*/ 	.byte	0x03, 0x19
        /*0086*/ 	.short	0x0024


	//----- nvinfo : EIATTR_PARAM_CBANK
	.align		4
        /*0088*/ 	.byte	0x04, 0x0a
        /*008a*/ 	.short	(.L_329 - .L_328)
	.align		4
.L_328:
        /*008c*/ 	.word	index@(.nv.constant0._Z28nppiDilate3x3_32f_C1R_kernelPKfiPfiii)
        /*0090*/ 	.short	0x0380
        /*0092*/ 	.short	0x0024


	//----- nvinfo : EIATTR_SW_WAR
	.align		4
.L_329:
        /*0094*/ 	.byte	0x04, 0x36
        /*0096*/ 	.short	(.L_331 - .L_330)
.L_330:
        /*0098*/ 	.word	0x00000008
.L_331:


//--------------------- .nv.info._Z27nppiDilate3x3_8u_C1R_kernelPKhiPhiii --------------------------
	.section	.nv.info._Z27nppiDilate3x3_8u_C1R_kernelPKhiPhiii,"",@"SHT_CUDA_INFO"
	.sectionflags	@""
	.align	4


	//----- nvinfo : EIATTR_CUDA_API_VERSION
	.align		4
        /*0000*/ 	.byte	0x04, 0x37
        /*0002*/ 	.short	(.L_333 - .L_332)
.L_332:
        /*0004*/ 	.word	0x00000082


	//----- nvinfo : EIATTR_KPARAM_INFO
	.align		4
.L_333:
        /*0008*/ 	.byte	0x04, 0x17
        /*000a*/ 	.short	(.L_335 - .L_334)
.L_334:
        /*000c*/ 	.word	0x00000000
        /*0010*/ 	.short	0x0005
        /*0012*/ 	.short	0x0020
        /*0014*/ 	.byte	0x00, 0xf0, 0x11, 0x00


	//----- nvinfo : EIATTR_KPARAM_INFO
	.align		4
.L_335:
        /*0018*/ 	.byte	0x04, 0x17
        /*001a*/ 	.short	(.L_337 - .L_336)
.L_336:
        /*001c*/ 	.word	0x00000000
        /*0020*/ 	.short	0x0004
        /*0022*/ 	.short	0x001c
        /*0024*/ 	.byte	0x00, 0xf0, 0x11, 0x00


	//----- nvinfo : EIATTR_KPARAM_INFO
	.align		4
.L_337:
        /*0028*/ 	.byte	0x04, 0x17
        /*002a*/ 	.short	(.L_339 - .L_338)
.L_338:
        /*002c*/ 	.word	0x00000000
        /*0030*/ 	.short	0x0003
        /*0032*/ 	.short	0x0018
        /*0034*/ 	.byte	0x00, 0xf0, 0x11, 0x00


	//----- nvinfo : EIATTR_KPARAM_INFO
	.align		4
.L_339:
        /*0038*/ 	.byte	0x04, 0x17
        /*003a*/ 	.short	(.L_341 - .L_340)
.L_340:
        /*003c*/ 	.word	0x00000000
        /*0040*/ 	.short	0x0002
        /*0042*/ 	.short	0x0010
        /*0044*/ 	.byte	0x00, 0xf5, 0x21, 0x00


	//----- nvinfo : EIATTR_KPARAM_INFO
	.align		4
.L_341:
        /*0048*/ 	.byte	0x04, 0x17
        /*004a*/ 	.short	(.L_343 - .L_342)
.L_342:
        /*004c*/ 	.word	0x00000000
        /*0050*/ 	.short	0x0001
        /*0052*/ 	.short	0x0008
        /*0054*/ 	.byte	0x00, 0xf0, 0x11, 0x00


	//----- nvinfo : EIATTR_KPARAM_INFO
	.align		4
.L_343:
        /*0058*/ 	.byte	0x04, 0x17
        /*005a*/ 	.short	(.L_345 - .L_344)
.L_344:
        /*005c*/ 	.word	0x00000000
        /*0060*/ 	.short	0x0000
        /*0062*/ 	.short	0x0000
        /*0064*/ 	.byte	0x00, 0xf5, 0x21, 0x00


	//----- nvinfo : EIATTR_SPARSE_MMA_MASK
	.align		4
.L_345:
        /*0068*/ 	.byte	0x03, 0x50
        /*006a*/ 	.short	0x0000


	//----- nvinfo : EIATTR_MAXREG_COUNT
	.align		4
        /*006c*/ 	.byte	0x03, 0x1b
        /*006e*/ 	.short	0x00ff


	//----- nvinfo : EIATTR_MERCURY_ISA_VERSION
	.align		4
        /*0070*/ 	.byte	0x03, 0x5f
        /*0072*/ 	.short	0x0101


	//----- nvinfo : EIATTR_VRC_CTA_INIT_COUNT
	.align		4
        /*0074*/ 	.byte	0x02, 0x4a
	.zero		1
	.zero		1


	//----- nvinfo : EIATTR_EXIT_INSTR_OFFSETS
	.align		4
        /*0078*/ 	.byte	0x04, 0x1c
        /*007a*/ 	.short	(.L_347 - .L_346)


	//   ....[0]....
.L_346:
        /*007c*/ 	.word	0x000000d0


	//   ....[1]....
        /*0080*/ 	.word	0x00000480


	//----- nvinfo : EIATTR_CBANK_PARAM_SIZE
	.align		4
.L_347:
        /*0084*/ 	.byte	0x03, 0x19
        /*0086*/ 	.short	0x0024


	//----- nvinfo : EIATTR_PARAM_CBANK
	.align		4
        /*0088*/ 	.byte	0x04, 0x0a
        /*008a*/ 	.short	(.L_349 - .L_348)
	.align		4
.L_348:
        /*008c*/ 	.word	index@(.nv.constant0._Z27nppiDilate3x3_8u_C1R_kernelPKhiPhiii)
        /*0090*/ 	.short	0x0380
        /*0092*/ 	.short	0x0024


	//----- nvinfo : EIATTR_SW_WAR
	.align		4
.L_349:
        /*0094*/ 	.byte	0x04, 0x36
        /*0096*/ 	.short	(.L_351 - .L_350)
.L_350:
        /*0098*/ 	.word	0x00000008
.L_351:


//--------------------- .nv.info._Z27nppiErode3x3_32f_C1R_kernelPKfiPfiii --------------------------
	.section	.nv.info._Z27nppiErode3x3_32f_C1R_kernelPKfiPfiii,"",@"SHT_CUDA_INFO"
	.sectionflags	@""
	.align	4


	//----- nvinfo : EIATTR_CUDA_API_VERSION
	.align		4
        /*0000*/ 	.byte	0x04, 0x37
        /*0002*/ 	.short	(.L_353 - .L_352)
.L_352:
        /*0004*/ 	.word	0x00000082


	//----- nvinfo : EIATTR_KPARAM_INFO
	.align		4
.L_353:
        /*0008*/ 	.byte	0x04, 0x17
        /*000a*/ 	.short	(.L_355 - .L_354)
.L_354:
        /*000c*/ 	.word	0x00000000
        /*0010*/ 	.short	0x0005
        /*0012*/ 	.short	0x0020
        /*0014*/ 	.byte	0x00, 0xf0, 0x11, 0x00


	//----- nvinfo : EIATTR_KPARAM_INFO
	.align		4
.L_355:
        /*0018*/ 	.byte	0x04, 0x17
        /*001a*/ 	.short	(.L_357 - .L_356)
.L_356:
        /*001c*/ 	.word	0x00000000
        /*0020*/ 	.short	0x0004
        /*0022*/ 	.short	0x001c
        /*0024*/ 	.byte	0x00, 0xf0, 0x11, 0x00


	//----- nvinfo : EIATTR_KPARAM_INFO
	.align		4
.L_357:
        /*0028*/ 	.byte	0x04, 0x17
        /*002a*/ 	.short	(.L_359 - .L_358)
.L_358:
        /*002c*/ 	.word	0x00000000
        /*0030*/ 	.short	0x0003
        /*0032*/ 	.short	0x0018
        /*0034*/ 	.byte	0x00, 0xf0, 0x11, 0x00


	//----- nvinfo : EIATTR_KPARAM_INFO
	.align		4
.L_359:
        /*0038*/ 	.byte	0x04, 0x17
        /*003a*/ 	.short	(.L_361 - .L_360)
.L_360:
        /*003c*/ 	.word	0x00000000
        /*0040*/ 	.short	0x0002
        /*0042*/ 	.short	0x0010
        /*0044*/ 	.byte	0x00, 0xf5, 0x21, 0x00


	//----- nvinfo : EIATTR_KPARAM_INFO
	.align		4
.L_361:
        /*0048*/ 	.byte	0x04, 0x17
        /*004a*/ 	.short	(.L_363 - .L_362)
.L_362:
        /*004c*/ 	.word	0x00000000
        /*0050*/ 	.short	0x0001
        /*0052*/ 	.short	0x0008
        /*0054*/ 	.byte	0x00, 0xf0, 0x11, 0x00


	//----- nvinfo : EIATTR_KPARAM_INFO
	.align		4
.L_363:
        /*0058*/ 	.byte	0x04, 0x17
        /*005a*/ 	.short	(.L_365 - .L_364)
.L_364:
        /*005c*/ 	.word	0x00000000
        /*0060*/ 	.short	0x0000
        /*0062*/ 	.short	0x0000
        /*0064*/ 	.byte	0x00, 0xf5, 0x21, 0x00


	//----- nvinfo : EIATTR_SPARSE_MMA_MASK
	.align		4
.L_365:
        /*0068*/ 	.byte	0x03, 0x50
        /*006a*/ 	.short	0x0000


	//----- nvinfo : EIATTR_MAXREG_COUNT
	.align		4
        /*006c*/ 	.byte	0x03, 0x1b
        /*006e*/ 	.short	0x00ff


	//----- nvinfo : EIATTR_MERCURY_ISA_VERSION
	.align		4
        /*0070*/ 	.byte	0x03, 0x5f
        /*0072*/ 	.short	0x0101


	//----- nvinfo : EIATTR_VRC_CTA_INIT_COUNT
	.align		4
        /*0074*/ 	.byte	0x02, 0x4a
	.zero		1
	.zero		1


	//----- nvinfo : EIATTR_EXIT_INSTR_OFFSETS
	.align		4
        /*0078*/ 	.byte	0x04, 0x1c
        /*007a*/ 	.short	(.L_367 - .L_366)


	//   ....[0]....
.L_366:
        /*007c*/ 	.word	0x000000d0


	//   ....[1]....
        /*0080*/ 	.word	0x000004e0


	//----- nvinfo : EIATTR_CBANK_PARAM_SIZE
	.align		4
.L_367:
        /*0084*/ 	.byte	0x03, 0x19
        /*0086*/ 	.short	0x0024


	//----- nvinfo : EIATTR_PARAM_CBANK
	.align		4
        /*0088*/ 	.byte	0x04, 0x0a
        /*008a*/ 	.short	(.L_369 - .L_368)
	.align		4
.L_368:
        /*008c*/ 	.word	index@(.nv.constant0._Z27nppiErode3x3_32f_C1R_kernelPKfiPfiii)
        /*0090*/ 	.short	0x0380
        /*0092*/ 	.short	0x0024


	//----- nvinfo : EIATTR_SW_WAR
	.align		4
.L_369:
        /*0094*/ 	.byte	0x04, 0x36
        /*0096*/ 	.short	(.L_371 - .L_370)
.L_370:
        /*0098*/ 	.word	0x00000008
.L_371:


//--------------------- .nv.info._Z26nppiErode3x3_8u_C1R_kernelPKhiPhiii --------------------------
	.section	.nv.info._Z26nppiErode3x3_8u_C1R_kernelPKhiPhiii,"",@"SHT_CUDA_INFO"
	.sectionflags	@""
	.align	4


	//----- nvinfo : EIATTR_CUDA_API_VERSION
	.align		4
        /*0000*/ 	.byte	0x04, 0x37
        /*0002*/ 	.short	(.L_373 - .L_372)
.L_372:
        /*0004*/ 	.word	0x00000082


	//----- nvinfo : EIATTR_KPARAM_INFO
	.align		4
.L_373:
        /*0008*/ 	.byte	0x04, 0x17
        /*000a*/ 	.short	(.L_375 - .L_374)
.L_374:
        /*000c*/ 	.word	0x00000000
        /*0010*/ 	.short	0x0005
        /*0012*/ 	.short	0x0020
        /*0014*/ 	.byte	0x00, 0xf0, 0x11, 0x00


	//----- nvinfo : EIATTR_KPARAM_INFO
	.align		4
.L_375:
        /*0018*/ 	.byte	0x04, 0x17
        /*001a*/ 	.short	(.L_377 - .L_376)
.L_376:
        /*001c*/ 	.word	0x00000000
        /*0020*/ 	.short	0x0004
        /*0022*/ 	.short	0x001c
        /*0024*/ 	.byte	0x00, 0xf0, 0x11, 0x00


	//----- nvinfo : EIATTR_KPARAM_INFO
	.align		4
.L_377:
        /*0028*/ 	.byte	0x04, 0x17
        /*002a*/ 	.short	(.L_379 - .L_378)
.L_378:
        /*002c*/ 	.word	0x00000000
        /*0030*/ 	.short	0x0003
        /*0032*/ 	.short	0x0018
        /*0034*/ 	.byte	0x00, 0xf0, 0x11, 0x00


	//----- nvinfo : EIATTR_KPARAM_INFO
	.align		4
.L_379:
        /*0038*/ 	.byte	0x04, 0x17
        /*003a*/ 	.short	(.L_381 - .L_380)
.L_380:
        /*003c*/ 	.word	0x00000000
        /*0040*/ 	.short	0x0002
        /*0042*/ 	.short	0x0010
        /*0044*/ 	.byte	0x00, 0xf5, 0x21, 0x00


	//----- nvinfo : EIATTR_KPARAM_INFO
	.align		4
.L_381:
        /*0048*/ 	.byte	0x04, 0x17
        /*004a*/ 	.short	(.L_383 - .L_382)
.L_382:
        /*004c*/ 	.word	0x00000000
        /*0050*/ 	.short	0x0001
        /*0052*/ 	.short	0x0008
        /*0054*/ 	.byte	0x00, 0xf0, 0x11, 0x00


	//----- nvinfo : EIATTR_KPARAM_INFO
	.align		4
.L_383:
        /*0058*/ 	.byte	0x04, 0x17
        /*005a*/ 	.short	(.L_385 - .L_384)
.L_384:
        /*005c*/ 	.word	0x00000000
        /*0060*/ 	.short	0x0000
        /*0062*/ 	.short	0x0000
        /*0064*/ 	.byte	0x00, 0xf5, 0x21, 0x00


	//----- nvinfo : EIATTR_SPARSE_MMA_MASK
	.align		4
.L_385:
        /*0068*/ 	.byte	0x03, 0x50
        /*006a*/ 	.short	0x0000


	//----- nvinfo : EIATTR_MAXREG_COUNT
	.align		4
        /*006c*/ 	.byte	0x03, 0x1b
        /*006e*/ 	.short	0x00ff


	//----- nvinfo : EIATTR_MERCURY_ISA_VERSION
	.align		4
        /*0070*/ 	.byte	0x03, 0x5f
        /*0072*/ 	.short	0x0101


	//----- nvinfo : EIATTR_VRC_CTA_INIT_COUNT
	.align		4
        /*0074*/ 	.byte	0x02, 0x4a
	.zero		1
	.zero		1


	//----- nvinfo : EIATTR_EXIT_INSTR_OFFSETS
	.align		4
        /*0078*/ 	.byte	0x04, 0x1c
        /*007a*/ 	.short	(.L_387 - .L_386)


	//   ....[0]....
.L_386:
        /*007c*/ 	.word	0x000000d0


	//   ....[1]....
        /*0080*/ 	.word	0x00000480


	//----- nvinfo : EIATTR_CBANK_PARAM_SIZE
	.align		4
.L_387:
        /*0084*/ 	.byte	0x03, 0x19
        /*0086*/ 	.short	0x0024


	//----- nvinfo : EIATTR_PARAM_CBANK
	.align		4
        /*0088*/ 	.byte	0x04, 0x0a
        /*008a*/ 	.short	(.L_389 - .L_388)
	.align		4
.L_388:
        /*008c*/ 	.word	index@(.nv.constant0._Z26nppiErode3x3_8u_C1R_kernelPKhiPhiii)
        /*0090*/ 	.short	0x0380
        /*0092*/ 	.short	0x0024


	//----- nvinfo : EIATTR_SW_WAR
	.align		4
.L_389:
        /*0094*/ 	.byte	0x04, 0x36
        /*0096*/ 	.short	(.L_391 - .L_390)
.L_390:
        /*0098*/ 	.word	0x00000008
.L_391:


//--------------------- .nv.callgraph             --------------------------
	.section	.nv.callgraph,"",@"SHT_CUDA_CALLGRAPH"
	.align	4
	.sectionentsize	8
	.align		4
        /*0000*/ 	.word	0x00000000
	.align		4
        /*0004*/ 	.word	0xffffffff
	.align		4
        /*0008*/ 	.word	0x00000000
	.align		4
        /*000c*/ 	.word	0xfffffffe
	.align		4
        /*0010*/ 	.word	0x00000000
	.align		4
        /*0014*/ 	.word	0xfffffffd
	.align		4
        /*0018*/ 	.word	0x00000000
	.align		4
        /*001c*/ 	.word	0xfffffffc


//--------------------- .text._Z25nppiDilate_32f_C4R_kernelPKfiPfiiiPKhiiii --------------------------
	.section	.text._Z25nppiDilate_32f_C4R_kernelPKfiPfiiiPKhiiii,"ax",@progbits
	.align	128
        .global         _Z25nppiDilate_32f_C4R_kernelPKfiPfiiiPKhiiii
        .type           _Z25nppiDilate_32f_C4R_kernelPKfiPfiiiPKhiiii,@function
        .size           _Z25nppiDilate_32f_C4R_kernelPKfiPfiiiPKhiiii,(.L_x_76 - _Z25nppiDilate_32f_C4R_kernelPKfiPfiiiPKhiiii)
        .other          _Z25nppiDilate_32f_C4R_kernelPKfiPfiiiPKhiiii,@"STO_CUDA_ENTRY STV_DEFAULT"
_Z25nppiDilate_32f_C4R_kernelPKfiPfiiiPKhiiii:
.text._Z25nppiDilate_32f_C4R_kernelPKfiPfiiiPKhiiii:
[----:B------:R-:W-:Y:S01]  /*0000*/  LDC R1, c[0x0][0x37c] ;  /* 0x0000df00ff017b82 */ /* 0x000fe20000000800 */
[----:B------:R-:W0:Y:S07]  /*0010*/  S2R R5, SR_TID.Y ;  /* 0x0000000000057919 */ /* 0x000e2e0000002200 */
[----:B------:R-:W1:Y:S01]  /*0020*/  LDC R16, c[0x0][0x360] ;  /* 0x0000d800ff107b82 */ /* 0x000e620000000800 */
[----:B------:R-:W2:Y:S01]  /*0030*/  LDCU UR5, c[0x0][0x3a0] ;  /* 0x00007400ff0577ac */ /* 0x000ea20008000800 */
[----:B------:R-:W1:Y:S01]  /*0040*/  S2R R3, SR_TID.X ;  /* 0x0000000000037919 */ /* 0x000e620000002100 */
[----:B------:R-:W3:Y:S05]  /*0050*/  LDCU UR6, c[0x0][0x39c] ;  /* 0x00007380ff0677ac */ /* 0x000eea0008000800 */
[----:B------:R-:W0:Y:S08]  /*0060*/  S2UR UR7, SR_CTAID.Y ;  /* 0x00000000000779c3 */ /* 0x000e300000002600 */
[----:B------:R-:W0:Y:S08]  /*0070*/  LDC R14, c[0x0][0x364] ;  /* 0x0000d900ff0e7b82 */ /* 0x000e300000000800 */
[----:B------:R-:W1:Y:S01]  /*0080*/  S2UR UR4, SR_CTAID.X ;  /* 0x00000000000479c3 */ /* 0x000e620000002500 */
[----:B0-----:R-:W-:-:S05]  /*0090*/  IMAD R14, R14, UR7, R5 ;  /* 0x000000070e0e7c24 */ /* 0x001fca000f8e0205 */
[----:B--2---:R-:W-:Y:S01]  /*00a0*/  ISETP.GE.AND P0, PT, R14, UR5, PT ;  /* 0x000000050e007c0c */ /* 0x004fe2000bf06270 */
[----:B-1----:R-:W-:-:S05]  /*00b0*/  IMAD R16, R16, UR4, R3 ;  /* 0x0000000410107c24 */ /* 0x002fca000f8e0203 */
[----:B---3--:R-:W-:-:S13]  /*00c0*/  ISETP.GE.OR P0, PT, R16, UR6, P0 ;  /* 0x0000000610007c0c */ /* 0x008fda0008706670 */
[----:B------:R-:W-:Y:S05]  /*00d0*/  @P0 EXIT ;  /* 0x000000000000094d */ /* 0x000fea0003800000 */
[----:B------:R-:W0:Y:S01]  /*00e0*/  LDCU UR7, c[0x0][0x3b4] ;  /* 0x00007680ff0777ac */ /* 0x000e220008000800 */
[----:B------:R-:W-:Y:S01]  /*00f0*/  IMAD.SHL.U32 R15, R16, 0x4, RZ ;  /* 0x00000004100f7824 */ /* 0x000fe200078e00ff */
[----:B------:R-:W1:Y:S04]  /*0100*/  LDCU UR4, c[0x0][0x398] ;  /* 0x00007300ff0477ac */ /* 0x000e680008000800 */
[----:B------:R-:W-:Y:S01]  /*0110*/  SHF.R.S32.HI R17, RZ, 0x1f, R15 ;  /* 0x0000001fff117819 */ /* 0x000fe2000001140f */
[----:B------:R-:W2:Y:S01]  /*0120*/  LDCU.64 UR8, c[0x0][0x390] ;  /* 0x00007200ff0877ac */ /* 0x000ea20008000a00 */
[----:B------:R-:W3:Y:S01]  /*0130*/  LDCU.64 UR12, c[0x0][0x3b8] ;  /* 0x00007700ff0c77ac */ /* 0x000ee20008000a00 */
[----:B------:R-:W4:Y:S01]  /*0140*/  LDCU.64 UR10, c[0x0][0x358] ;  /* 0x00006b00ff0a77ac */ /* 0x000f220008000a00 */
[----:B0-----:R-:W-:Y:S01]  /*0150*/  UISETP.GE.AND UP0, UPT, UR7, 0x1, UPT ;  /* 0x000000010700788c */ /* 0x001fe2000bf06270 */
[----:B-1----:R-:W-:-:S05]  /*0160*/  IMAD R18, R14, UR4, RZ ;  /* 0x000000040e127c24 */ /* 0x002fca000f8e02ff */
[----:B--2---:R-:W-:Y:S01]  /*0170*/  IADD3 R0, P0, PT, R18, UR8, RZ ;  /* 0x0000000812007c10 */ /* 0x004fe2000ff1e0ff */
[----:B---3--:R-:W-:-:S03]  /*0180*/  VIADD R14, R14, -UR13 ;  /* 0x8000000d0e0e7c36 */ /* 0x008fc60008000000 */
[----:B------:R-:W-:Y:S01]  /*0190*/  LEA.HI.X.SX32 R18, R18, UR9, 0x1, P0 ;  /* 0x0000000912127c11 */ /* 0x000fe200080f0eff */
[----:B------:R-:W-:Y:S01]  /*01a0*/  VIADD R16, R16, -UR12 ;  /* 0x8000000c10107c36 */ /* 0x000fe20008000000 */
[----:B----4-:R-:W-:Y:S07]  /*01b0*/  BRA.U !UP0, `(.L_x_0) ;  /* 0x0000000d08587547 */ /* 0x010fee000b800000 */
[----:B------:R-:W0:Y:S02]  /*01c0*/  LDCU UR4, c[0x0][0x3b0] ;  /* 0x00007600ff0477ac */ /* 0x000e240008000800 */
[----:B0-----:R-:W-:-:S09]  /*01d0*/  UISETP.GE.AND UP0, UPT, UR4, 0x1, UPT ;  /* 0x000000010400788c */ /* 0x001fd2000bf06270 */
[----:B------:R-:W-:Y:S05]  /*01e0*/  BRA.U !UP0, `(.L_x_1) ;  /* 0x0000000d082c7547 */ /* 0x000fea000b800000 */
[----:B------:R-:W-:Y:S01]  /*01f0*/  IMAD.MOV.U32 R20, RZ, RZ, RZ ;  /* 0x000000ffff147224 */ /* 0x000fe200078e00ff */
[----:B------:R-:W-:Y:S02]  /*0200*/  ULOP3.LUT UR7, UR4, 0x7, URZ, 0xc0, !UPT ;  /* 0x0000000704077892 */ /* 0x000fe4000f8ec0ff */
[----:B------:R-:W-:Y:S02]  /*0210*/  ULOP3.LUT UR8, UR4, 0x3, URZ, 0xc0, !UPT ;  /* 0x0000000304087892 */ /* 0x000fe4000f8ec0ff */
[----:B------:R-:W-:Y:S02]  /*0220*/  ULOP3.LUT UR4, UR4, 0x7ffffff8, URZ, 0xc0, !UPT ;  /* 0x7ffffff804047892 */ /* 0x000fe4000f8ec0ff */
[----:B------:R-:W-:Y:S02]  /*0230*/  UIADD3 UR5, UPT, UPT, UR5, -0x1, URZ ;  /* 0xffffffff05057890 */ /* 0x000fe4000fffe0ff */
[----:B------:R-:W-:-:S12]  /*0240*/  UIADD3 UR6, UPT, UPT, UR6, -0x1, URZ ;  /* 0xffffffff06067890 */ /* 0x000fd8000fffe0ff */
.L_x_8:
[----:B0-----:R-:W0:Y:S01]  /*0250*/  LDC.64 R2, c[0x0][0x380] ;  /* 0x0000e000ff027b82 */ /* 0x001e220000000a00 */
[----:B------:R-:W-:Y:S02]  /*0260*/  IMAD.MOV.U32 R19, RZ, RZ, -0x2feafd07 ;  /* 0xd01502f9ff137424 */ /* 0x000fe400078e00ff */
[----:B------:R-:W-:Y:S02]  /*0270*/  IMAD.MOV.U32 R21, RZ, RZ, RZ ;  /* 0x000000ffff157224 */ /* 0x000fe400078e00ff */
[----:B0-----:R-:W-:-:S07]  /*0280*/  IMAD.WIDE.U32 R2, R20, 0x4, R2 ;  /* 0x0000000414027825 */ /* 0x001fce00078e0002 */
.L_x_7:
[----:B------:R-:W0:Y:S01]  /*0290*/  LDCU.64 UR12, c[0x0][0x3b0] ;  /* 0x00007600ff0c77ac */ /* 0x000e220008000a00 */
[----:B------:R-:W-:Y:S01]  /*02a0*/  VIADDMNMX.RELU R4, R14, R21, UR5, PT ;  /* 0x000000050e047e46 */ /* 0x000fe2000b801115 */
[----:B------:R-:W-:Y:S01]  /*02b0*/  IMAD.MOV.U32 R11, RZ, RZ, RZ ;  /* 0x000000ffff0b7224 */ /* 0x000fe200078e00ff */
[----:B------:R-:W1:Y:S01]  /*02c0*/  LDCU UR9, c[0x0][0x388] ;  /* 0x00007100ff0977ac */ /* 0x000e620008000800 */
[----:B0-----:R-:W-:Y:S02]  /*02d0*/  UISETP.GE.U32.AND UP0, UPT, UR12, 0x8, UPT ;  /* 0x000000080c00788c */ /* 0x001fe4000bf06070 */
[C---:B------:R-:W-:Y:S02]  /*02e0*/  IMAD R22, R21.reuse, UR12, RZ ;  /* 0x0000000c15167c24 */ /* 0x040fe4000f8e02ff */
[----:B------:R-:W-:Y:S02]  /*02f0*/  VIADD R21, R21, 0x1 ;  /* 0x0000000115157836 */ /* 0x000fe40000000000 */
[----:B-1----:R-:W-:-:S03]  /*0300*/  IMAD R5, R4, UR9, RZ ;  /* 0x0000000904057c24 */ /* 0x002fc6000f8e02ff */
[----:B------:R-:W-:Y:S02]  /*0310*/  ISETP.NE.AND P0, PT, R21, UR13, PT ;  /* 0x0000000d15007c0c */ /* 0x000fe4000bf05270 */
[----:B------:R-:W-:-:S04]  /*0320*/  IADD3 R4, P1, PT, R2, R5, RZ ;  /* 0x0000000502047210 */ /* 0x000fc80007f3e0ff */
[----:B------:R-:W-:Y:S01]  /*0330*/  LEA.HI.X.SX32 R5, R5, R3, 0x1, P1 ;  /* 0x0000000305057211 */ /* 0x000fe200008f0eff */
[----:B------:R-:W-:Y:S08]  /*0340*/  BRA.U !UP0, `(.L_x_2) ;  /* 0x0000000508407547 */ /* 0x000ff0000b800000 */
[----:B------:R-:W-:Y:S01]  /*0350*/  IMAD.MOV.U32 R23, RZ, RZ, RZ ;  /* 0x000000ffff177224 */ /* 0x000fe200078e00ff */
[----:B------:R-:W0:Y:S06]  /*0360*/  LDCU.64 UR12, c[0x0][0x3a8] ;  /* 0x00007500ff0c77ac */ /* 0x000e2c0008000a00 */
.L_x_3:
[----:B------:R-:W-:-:S05]  /*0370*/  IMAD.IADD R6, R22, 0x1, R23 ;  /* 0x0000000116067824 */ /* 0x000fca00078e0217 */
[----:B0-----:R-:W-:-:S05]  /*0380*/  IADD3 R6, P1, PT, R6, UR12, RZ ;  /* 0x0000000c06067c10 */ /* 0x001fca000ff3e0ff */
[----:B------:R-:W-:-:S05]  /*0390*/  IMAD.X R7, RZ, RZ, UR13, P1 ;  /* 0x0000000dff077e24 */ /* 0x000fca00088e06ff */
[----:B------:R-:W2:Y:S04]  /*03a0*/  LDG.E.U8 R10, desc[UR10][R6.64] ;  /* 0x0000000a060a7981 */ /* 0x000ea8000c1e1100 */
[----:B------:R-:W3:Y:S04]  /*03b0*/  LDG.E.U8 R8, desc[UR10][R6.64+0x1] ;  /* 0x0000010a06087981 */ /* 0x000ee8000c1e1100 */
[----:B------:R-:W4:Y:S04]  /*03c0*/  LDG.E.U8 R9, desc[UR10][R6.64+0x2] ;  /* 0x0000020a06097981 */ /* 0x000f28000c1e1100 */
[----:B------:R-:W5:Y:S04]  /*03d0*/  LDG.E.U8 R24, desc[UR10][R6.64+0x3] ;  /* 0x0000030a06187981 */ /* 0x000f68000c1e1100 */
[----:B------:R-:W5:Y:S04]  /*03e0*/  LDG.E.U8 R25, desc[UR10][R6.64+0x4] ;  /* 0x0000040a06197981 */ /* 0x000f68000c1e1100 */
[----:B------:R-:W5:Y:S04]  /*03f0*/  LDG.E.U8 R28, desc[UR10][R6.64+0x5] ;  /* 0x0000050a061c7981 */ /* 0x000f68000c1e1100 */
[----:B------:R-:W5:Y:S04]  /*0400*/  LDG.E.U8 R26, desc[UR10][R6.64+0x6] ;  /* 0x0000060a061a7981 */ /* 0x000f68000c1e1100 */
[----:B------:R-:W5:Y:S01]  /*0410*/  LDG.E.U8 R27, desc[UR10][R6.64+0x7] ;  /* 0x0000070a061b7981 */ /* 0x000f62000c1e1100 */
[----:B--2---:R-:W-:-:S02]  /*0420*/  ISETP.NE.AND P6, PT, R10, RZ, PT ;  /* 0x000000ff0a00720c */ /* 0x004fc40003fc5270 */
[----:B---3--:R-:W-:Y:S02]  /*0430*/  ISETP.NE.AND P5, PT, R8, RZ, PT ;  /* 0x000000ff0800720c */ /* 0x008fe40003fa5270 */
[----:B----4-:R-:W-:-:S09]  /*0440*/  ISETP.NE.AND P4, PT, R9, RZ, PT ;  /* 0x000000ff0900720c */ /* 0x010fd20003f85270 */
[----:B------:R-:W-:Y:S02]  /*0450*/  @P6 VIADDMNMX.RELU R8, R16, R23, UR6, PT ;  /* 0x0000000610086e46 */ /* 0x000fe4000b801117 */
[----:B------:R-:W-:-:S03]  /*0460*/  @P5 IADD3 R10, PT, PT, R23, 0x1, R16 ;  /* 0x00000001170a5810 */ /* 0x000fc60007ffe010 */
[----:B------:R-:W-:Y:S01]  /*0470*/  @P6 IMAD.SHL.U32 R9, R8, 0x4, RZ ;  /* 0x0000000408096824 */ /* 0x000fe200078e00ff */
[----:B------:R-:W-:-:S03]  /*0480*/  @P5 VIMNMX.RELU R10, PT, PT, R10, UR6, PT ;  /* 0x000000060a0a5c48 */ /* 0x000fc6000bfe1100 */
[----:B------:R-:W-:Y:S01]  /*0490*/  @P6 IMAD.WIDE.U32 R8, R9, 0x4, R4 ;  /* 0x0000000409086825 */ /* 0x000fe200078e0004 */
[----:B------:R-:W-:-:S03]  /*04a0*/  @P4 IADD3 R12, PT, PT, R23, 0x2, R16 ;  /* 0x00000002170c4810 */ /* 0x000fc60007ffe010 */
[----:B------:R-:W-:Y:S02]  /*04b0*/  @P5 IMAD.SHL.U32 R11, R10, 0x4, RZ ;  /* 0x000000040a0b5824 */ /* 0x000fe400078e00ff */
[----:B------:R0:W2:Y:S01]  /*04c0*/  @P6 LDG.E R8, desc[UR10][R8.64] ;  /* 0x0000000a08086981 */ /* 0x0000a2000c1e1900 */
[----:B------:R-:W-:Y:S01]  /*04d0*/  @P4 VIMNMX.RELU R12, PT, PT, R12, UR6, PT ;  /* 0x000000060c0c4c48 */ /* 0x000fe2000bfe1100 */
[----:B------:R-:W-:-:S04]  /*04e0*/  @P5 IMAD.WIDE.U32 R10, R11, 0x4, R4 ;  /* 0x000000040b0a5825 */ /* 0x000fc800078e0004 */
[----:B------:R-:W-:Y:S02]  /*04f0*/  @P4 IMAD.SHL.U32 R13, R12, 0x4, RZ ;  /* 0x000000040c0d4824 */ /* 0x000fe400078e00ff */
[----:B------:R-:W3:Y:S02]  /*0500*/  @P5 LDG.E R10, desc[UR10][R10.64] ;  /* 0x0000000a0a0a5981 */ /* 0x000ee4000c1e1900 */
[----:B------:R-:W-:-:S06]  /*0510*/  @P4 IMAD.WIDE.U32 R12, R13, 0x4, R4 ;  /* 0x000000040d0c4825 */ /* 0x000fcc00078e0004 */
[----:B------:R-:W4:Y:S01]  /*0520*/  @P4 LDG.E R12, desc[UR10][R12.64] ;  /* 0x0000000a0c0c4981 */ /* 0x000f22000c1e1900 */
[----:B-----5:R-:W-:Y:S02]  /*0530*/  ISETP.NE.AND P3, PT, R24, RZ, PT ;  /* 0x000000ff1800720c */ /* 0x020fe40003f65270 */
[----:B------:R-:W-:-:S13]  /*0540*/  ISETP.NE.AND P2, PT, R25, RZ, PT ;  /* 0x000000ff1900720c */ /* 0x000fda0003f45270 */
[----:B0-----:R-:W-:-:S04]  /*0550*/  @P2 IADD3 R9, PT, PT, R23, 0x4, R16 ;  /* 0x0000000417092810 */ /* 0x001fc80007ffe010 */
[----:B------:R-:W-:-:S05]  /*0560*/  @P2 VIMNMX.RELU R9, PT, PT, R9, UR6, PT ;  /* 0x0000000609092c48 */ /* 0x000fca000bfe1100 */
[----:B------:R-:W-:Y:S01]  /*0570*/  @P2 IMAD.SHL.U32 R9, R9, 0x4, RZ ;  /* 0x0000000409092824 */ /* 0x000fe200078e00ff */
[----:B--2---:R-:W-:-:S04]  /*0580*/  @P6 FSETP.GT.AND P1, PT, R8, R19, PT ;  /* 0x000000130800620b */ /* 0x004fc80003f24000 */
[----:B------:R-:W-:Y:S02]  /*0590*/  @P6 FSEL R19, R8, R19, P1 ;  /* 0x0000001308136208 */ /* 0x000fe40000800000 */
[----:B------:R-:W-:Y:S02]  /*05a0*/  @P3 IADD3 R8, PT, PT, R23, 0x3, R16 ;  /* 0x0000000317083810 */ /* 0x000fe40007ffe010 */
[----:B------:R-:W-:Y:S02]  /*05b0*/  ISETP.NE.AND P1, PT, R28, RZ, PT ;  /* 0x000000ff1c00720c */ /* 0x000fe40003f25270 */
[----:B------:R-:W-:Y:S02]  /*05c0*/  @P3 VIMNMX.RELU R8, PT, PT, R8, UR6, PT ;  /* 0x0000000608083c48 */ /* 0x000fe4000bfe1100 */
[----:B---3--:R-:W-:-:S03]  /*05d0*/  @P5 FSETP.GT.AND P6, PT, R10, R19, PT ;  /* 0x000000130a00520b */ /* 0x008fc60003fc4000 */
[----:B------:R-:W-:Y:S01]  /*05e0*/  @P3 IMAD.SHL.U32 R7, R8, 0x4, RZ ;  /* 0x0000000408073824 */ /* 0x000fe200078e00ff */
[----:B------:R-:W-:Y:S02]  /*05f0*/  @P5 FSEL R19, R10, R19, P6 ;  /* 0x000000130a135208 */ /* 0x000fe40003000000 */
[----:B------:R-:W-:Y:S01]  /*0600*/  ISETP.NE.AND P5, PT, R26, RZ, PT ;  /* 0x000000ff1a00720c */ /* 0x000fe20003fa5270 */
[----:B------:R-:W-:Y:S01]  /*0610*/  @P3 IMAD.WIDE.U32 R6, R7, 0x4, R4 ;  /* 0x0000000407063825 */ /* 0x000fe200078e0004 */
[CC--:B----4-:R-:W-:Y:S02]  /*0620*/  @P4 FSETP.GT.AND P6, PT, R12.reuse, R19.reuse, PT ;  /* 0x000000130c00420b */ /* 0x0d0fe40003fc4000 */
[----:B------:R-:W-:Y:S02]  /*0630*/  @P1 IADD3 R8, PT, PT, R23, 0x5, R16 ;  /* 0x0000000517081810 */ /* 0x000fe40007ffe010 */
[----:B------:R-:W-:Y:S01]  /*0640*/  @P4 FSEL R19, R12, R19, P6 ;  /* 0x000000130c134208 */ /* 0x000fe20003000000 */
[----:B------:R0:W2:Y:S01]  /*0650*/  @P3 LDG.E R24, desc[UR10][R6.64] ;  /* 0x0000000a06183981 */ /* 0x0000a2000c1e1900 */
[----:B------:R-:W-:-:S02]  /*0660*/  ISETP.NE.AND P4, PT, R27, RZ, PT ;  /* 0x000000ff1b00720c */ /* 0x000fc40003f85270 */
[----:B------:R-:W-:Y:S01]  /*0670*/  @P1 VIMNMX.RELU R10, PT, PT, R8, UR6, PT ;  /* 0x00000006080a1c48 */ /* 0x000fe2000bfe1100 */
[----:B------:R-:W-:Y:S02]  /*0680*/  @P2 IMAD.WIDE.U32 R8, R9, 0x4, R4 ;  /* 0x0000000409082825 */ /* 0x000fe400078e0004 */
[----:B------:R-:W-:Y:S02]  /*0690*/  @P5 IADD3 R12, PT, PT, R23, 0x6, R16 ;  /* 0x00000006170c5810 */ /* 0x000fe40007ffe010 */
[----:B------:R-:W-:Y:S02]  /*06a0*/  @P1 IMAD.SHL.U32 R11, R10, 0x4, RZ ;  /* 0x000000040a0b1824 */ /* 0x000fe400078e00ff */
[----:B------:R-:W3:Y:S01]  /*06b0*/  @P2 LDG.E R8, desc[UR10][R8.64] ;  /* 0x0000000a08082981 */ /* 0x000ee2000c1e1900 */
[----:B------:R-:W-:Y:S01]  /*06c0*/  @P5 VIMNMX.RELU R12, PT, PT, R12, UR6, PT ;  /* 0x000000060c0c5c48 */ /* 0x000fe2000bfe1100 */
[----:B------:R-:W-:Y:S02]  /*06d0*/  @P1 IMAD.WIDE.U32 R10, R11, 0x4, R4 ;  /* 0x000000040b0a1825 */ /* 0x000fe400078e0004 */
[----:B------:R-:W-:-:S02]  /*06e0*/  @P4 IADD3 R25, PT, PT, R23, 0x7, R16 ;  /* 0x0000000717194810 */ /* 0x000fc40007ffe010 */
[----:B------:R-:W-:Y:S02]  /*06f0*/  @P5 IMAD.SHL.U32 R13, R12, 0x4, RZ ;  /* 0x000000040c0d5824 */ /* 0x000fe400078e00ff */
[----:B------:R-:W4:Y:S01]  /*0700*/  @P1 LDG.E R10, desc[UR10][R10.64] ;  /* 0x0000000a0a0a1981 */ /* 0x000f22000c1e1900 */
[----:B------:R-:W-:Y:S01]  /*0710*/  @P4 VIMNMX.RELU R25, PT, PT, R25, UR6, PT ;  /* 0x0000000619194c48 */ /* 0x000fe2000bfe1100 */
[----:B0-----:R-:W-:-:S04]  /*0720*/  @P5 IMAD.WIDE.U32 R6, R13, 0x4, R4 ;  /* 0x000000040d065825 */ /* 0x001fc800078e0004 */
[----:B------:R-:W-:Y:S02]  /*0730*/  @P4 IMAD.SHL.U32 R13, R25, 0x4, RZ ;  /* 0x00000004190d4824 */ /* 0x000fe400078e00ff */
[----:B------:R-:W5:Y:S02]  /*0740*/  @P5 LDG.E R6, desc[UR10][R6.64] ;  /* 0x0000000a06065981 */ /* 0x000f64000c1e1900 */
[----:B------:R-:W-:-:S06]  /*0750*/  @P4 IMAD.WIDE.U32 R12, R13, 0x4, R4 ;  /* 0x000000040d0c4825 */ /* 0x000fcc00078e0004 */
[----:B------:R-:W5:Y:S01]  /*0760*/  @P4 LDG.E R12, desc[UR10][R12.64] ;  /* 0x0000000a0c0c4981 */ /* 0x000f62000c1e1900 */
[----:B------:R-:W-:Y:S01]  /*0770*/  VIADD R23, R23, 0x8 ;  /* 0x0000000817177836 */ /* 0x000fe20000000000 */
[----:B--2---:R-:W-:-:S04]  /*0780*/  @P3 FSETP.GT.AND P6, PT, R24, R19, PT ;  /* 0x000000131800320b */ /* 0x004fc80003fc4000 */
[----:B------:R-:W-:-:S04]  /*0790*/  @P3 FSEL R19, R24, R19, P6 ;  /* 0x0000001318133208 */ /* 0x000fc80003000000 */
[----:B---3--:R-:W-:-:S04]  /*07a0*/  @P2 FSETP.GT.AND P3, PT, R8, R19, PT ;  /* 0x000000130800220b */ /* 0x008fc80003f64000 */
[----:B------:R-:W-:-:S04]  /*07b0*/  @P2 FSEL R19, R8, R19, P3 ;  /* 0x0000001308132208 */ /* 0x000fc80001800000 */
[----:B----4-:R-:W-:-:S04]  /*07c0*/  @P1 FSETP.GT.AND P2, PT, R10, R19, PT ;  /* 0x000000130a00120b */ /* 0x010fc80003f44000 */
[----:B------:R-:W-:Y:S02]  /*07d0*/  @P1 FSEL R19, R10, R19, P2 ;  /* 0x000000130a131208 */ /* 0x000fe40001000000 */
[----:B------:R-:W-:Y:S02]  /*07e0*/  ISETP.NE.AND P2, PT, R23, UR4, PT ;  /* 0x0000000417007c0c */ /* 0x000fe4000bf45270 */
[----:B-----5:R-:W-:-:S04]  /*07f0*/  @P5 FSETP.GT.AND P1, PT, R6, R19, PT ;  /* 0x000000130600520b */ /* 0x020fc80003f24000 */
[----:B------:R-:W-:-:S04]  /*0800*/  @P5 FSEL R19, R6, R19, P1 ;  /* 0x0000001306135208 */ /* 0x000fc80000800000 */
[----:B------:R-:W-:-:S04]  /*0810*/  @P4 FSETP.GT.AND P1, PT, R12, R19, PT ;  /* 0x000000130c00420b */ /* 0x000fc80003f24000 */
[----:B------:R-:W-:Y:S01]  /*0820*/  @P4 FSEL R19, R12, R19, P1 ;  /* 0x000000130c134208 */ /* 0x000fe20000800000 */
[----:B------:R-:W-:Y:S08]  /*0830*/  @P2 BRA `(.L_x_3) ;  /* 0xfffffff800cc2947 */ /* 0x000ff0000383ffff */
[----:B------:R-:W-:-:S07]  /*0840*/  IMAD.U32 R11, RZ, RZ, UR4 ;  /* 0x00000004ff0b7e24 */ /* 0x000fce000f8e00ff */
.L_x_2:
[----:B------:R-:W-:-:S09]  /*0850*/  UISETP.NE.AND UP0, UPT, UR7, URZ, UPT ;  /* 0x000000ff0700728c */ /* 0x000fd2000bf05270 */
[----:B------:R-:W-:Y:S05]  /*0860*/  BRA.U !UP0, `(.L_x_4) ;  /* 0x0000000508647547 */ /* 0x000fea000b800000 */
[----:B------:R-:W-:Y:S02]  /*0870*/  UIADD3 UR9, UPT, UPT, UR7, -0x1, URZ ;  /* 0xffffffff07097890 */ /* 0x000fe4000fffe0ff */
[----:B------:R-:W-:Y:S02]  /*0880*/  UISETP.NE.AND UP1, UPT, UR8, URZ, UPT ;  /* 0x000000ff0800728c */ /* 0x000fe4000bf25270 */
[----:B------:R-:W-:-:S09]  /*0890*/  UISETP.GE.U32.AND UP0, UPT, UR9, 0x3, UPT ;  /* 0x000000030900788c */ /* 0x000fd2000bf06070 */
[----:B------:R-:W-:Y:S05]  /*08a0*/  BRA.U !UP0, `(.L_x_5) ;  /* 0x0000000108a87547 */ /* 0x000fea000b800000 */
[----:B------:R-:W0:Y:S01]  /*08b0*/  LDCU.64 UR12, c[0x0][0x3a8] ;  /* 0x00007500ff0c77ac */ /* 0x000e220008000a00 */
[----:B------:R-:W-:-:S05]  /*08c0*/  IMAD.IADD R6, R22, 0x1, R11 ;  /* 0x0000000116067824 */ /* 0x000fca00078e020b */
[----:B0-----:R-:W-:Y:S02]  /*08d0*/  IADD3 R6, P1, PT, R6, UR12, RZ ;  /* 0x0000000c06067c10 */ /* 0x001fe4000ff3e0ff */
[----:B------:R-:W-:-:S03]  /*08e0*/  IADD3 R8, P2, P3, R11, UR12, R22 ;  /* 0x0000000c0b087c10 */ /* 0x000fc6000fb5e016 */
[----:B------:R-:W-:Y:S01]  /*08f0*/  IMAD.X R7, RZ, RZ, UR13, P1 ;  /* 0x0000000dff077e24 */ /* 0x000fe200088e06ff */
[----:B------:R-:W-:-:S04]  /*0900*/  IADD3.X R9, PT, PT, RZ, UR13, RZ, P2, P3 ;  /* 0x0000000dff097c10 */ /* 0x000fc800097e64ff */
[----:B------:R-:W2:Y:S04]  /*0910*/  LDG.E.U8 R6, desc[UR10][R6.64] ;  /* 0x0000000a06067981 */ /* 0x000ea8000c1e1100 */
[----:B------:R-:W3:Y:S04]  /*0920*/  LDG.E.U8 R10, desc[UR10][R8.64+0x1] ;  /* 0x0000010a080a7981 */ /* 0x000ee8000c1e1100 */
[----:B------:R-:W4:Y:S04]  /*0930*/  LDG.E.U8 R12, desc[UR10][R8.64+0x2] ;  /* 0x0000020a080c7981 */ /* 0x000f28000c1e1100 */
[----:B------:R-:W5:Y:S01]  /*0940*/  LDG.E.U8 R13, desc[UR10][R8.64+0x3] ;  /* 0x0000030a080d7981 */ /* 0x000f62000c1e1100 */
[----:B--2---:R-:W-:-:S02]  /*0950*/  ISETP.NE.AND P4, PT, R6, RZ, PT ;  /* 0x000000ff0600720c */ /* 0x004fc40003f85270 */
[----:B---3--:R-:W-:Y:S02]  /*0960*/  ISETP.NE.AND P5, PT, R10, RZ, PT ;  /* 0x000000ff0a00720c */ /* 0x008fe40003fa5270 */
[----:B----4-:R-:W-:Y:S02]  /*0970*/  ISETP.NE.AND P2, PT, R12, RZ, PT ;  /* 0x000000ff0c00720c */ /* 0x010fe40003f45270 */
[----:B-----5:R-:W-:-:S07]  /*0980*/  ISETP.NE.AND P1, PT, R13, RZ, PT ;  /* 0x000000ff0d00720c */ /* 0x020fce0003f25270 */
[----:B------:R-:W-:Y:S02]  /*0990*/  @P4 VIADDMNMX.RELU R10, R16, R11, UR6, PT ;  /* 0x00000006100a4e46 */ /* 0x000fe4000b80110b */
[----:B------:R-:W-:-:S03]  /*09a0*/  @P5 IADD3 R12, PT, PT, R11, 0x1, R16 ;  /* 0x000000010b0c5810 */ /* 0x000fc60007ffe010 */
[----:B------:R-:W-:Y:S01]  /*09b0*/  @P4 IMAD.SHL.U32 R25, R10, 0x4, RZ ;  /* 0x000000040a194824 */ /* 0x000fe200078e00ff */
[----:B------:R-:W-:-:S03]  /*09c0*/  @P5 VIMNMX.RELU R12, PT, PT, R12, UR6, PT ;  /* 0x000000060c0c5c48 */ /* 0x000fc6000bfe1100 */
[----:B------:R-:W-:Y:S01]  /*09d0*/  @P4 IMAD.WIDE.U32 R24, R25, 0x4, R4 ;  /* 0x0000000419184825 */ /* 0x000fe200078e0004 */
[----:B------:R-:W-:-:S03]  /*09e0*/  @P2 IADD3 R6, PT, PT, R11, 0x2, R16 ;  /* 0x000000020b062810 */ /* 0x000fc60007ffe010 */
[----:B------:R-:W-:Y:S01]  /*09f0*/  @P5 IMAD.SHL.U32 R7, R12, 0x4, RZ ;  /* 0x000000040c075824 */ /* 0x000fe200078e00ff */
[----:B------:R-:W-:Y:S01]  /*0a00*/  @P2 VIMNMX.RELU R8, PT, PT, R6, UR6, PT ;  /* 0x0000000606082c48 */ /* 0x000fe2000bfe1100 */
[----:B------:R-:W2:Y:S01]  /*0a10*/  @P4 LDG.E R24, desc[UR10][R24.64] ;  /* 0x0000000a18184981 */ /* 0x000ea2000c1e1900 */
[----:B------:R-:W-:Y:S01]  /*0a20*/  @P1 IADD3 R10, PT, PT, R11, 0x3, R16 ;  /* 0x000000030b0a1810 */ /* 0x000fe20007ffe010 */
[----:B------:R-:W-:-:S04]  /*0a30*/  @P5 IMAD.WIDE.U32 R6, R7, 0x4, R4 ;  /* 0x0000000407065825 */ /* 0x000fc800078e0004 */
[----:B------:R-:W-:Y:S01]  /*0a40*/  @P2 IMAD.SHL.U32 R9, R8, 0x4, RZ ;  /* 0x0000000408092824 */ /* 0x000fe200078e00ff */
[----:B------:R-:W-:Y:S01]  /*0a50*/  @P1 VIMNMX.RELU R10, PT, PT, R10, UR6, PT ;  /* 0x000000060a0a1c48 */ /* 0x000fe2000bfe1100 */
[----:B------:R-:W3:Y:S02]  /*0a60*/  @P5 LDG.E R6, desc[UR10][R6.64] ;  /* 0x0000000a06065981 */ /* 0x000ee4000c1e1900 */
[----:B------:R-:W-:-:S04]  /*0a70*/  @P2 IMAD.WIDE.U32 R8, R9, 0x4, R4 ;  /* 0x0000000409082825 */ /* 0x000fc800078e0004 */
[----:B------:R-:W-:Y:S02]  /*0a80*/  @P1 IMAD.SHL.U32 R13, R10, 0x4, RZ ;  /* 0x000000040a0d1824 */ /* 0x000fe400078e00ff */
[----:B------:R-:W4:Y:S02]  /*0a90*/  @P2 LDG.E R8, desc[UR10][R8.64] ;  /* 0x0000000a08082981 */ /* 0x000f24000c1e1900 */
        /* <DEDUP_REMOVED lines=8> */
[----:B------:R-:W-:-:S04]  /*0b20*/  @P2 FSEL R19, R8, R19, P3 ;  /* 0x0000001308132208 */ /* 0x000fc80001800000 */
[----:B-----5:R-:W-:-:S04]  /*0b30*/  @P1 FSETP.GT.AND P2, PT, R12, R19, PT ;  /* 0x000000130c00120b */ /* 0x020fc80003f44000 */
[----:B------:R-:W-:-:S09]  /*0b40*/  @P1 FSEL R19, R12, R19, P2 ;  /* 0x000000130c131208 */ /* 0x000fd20001000000 */
.L_x_5:
[----:B------:R-:W-:Y:S05]  /*0b50*/  BRA.U !UP1, `(.L_x_4) ;  /* 0x0000000109a87547 */ /* 0x000fea000b800000 */
[----:B------:R-:W0:Y:S01]  /*0b60*/  LDCU UR9, c[0x0][0x3b0] ;  /* 0x00007600ff0977ac */ /* 0x000e220008000800 */
[----:B------:R-:W-:Y:S02]  /*0b70*/  UISETP.NE.AND UP0, UPT, UR8, 0x1, UPT ;  /* 0x000000010800788c */ /* 0x000fe4000bf05270 */
[----:B0-----:R-:W-:-:S07]  /*0b80*/  ULOP3.LUT UP1, URZ, UR9, 0x1, URZ, 0xc0, !UPT ;  /* 0x0000000109ff7892 */ /* 0x001fce000f82c0ff */
        /* <DEDUP_REMOVED lines=8> */
[----:B------:R-:W3:Y:S01]  /*0c10*/  LDG.E.U8 R8, desc[UR10][R8.64+0x1] ;  /* 0x0000010a08087981 */ /* 0x000ee2000c1e1100 */
[----:B--2---:R-:W-:Y:S02]  /*0c20*/  ISETP.NE.AND P2, PT, R6, RZ, PT ;  /* 0x000000ff0600720c */ /* 0x004fe40003f45270 */
[----:B---3--:R-:W-:-:S11]  /*0c30*/  ISETP.NE.AND P1, PT, R8, RZ, PT ;  /* 0x000000ff0800720c */ /* 0x008fd60003f25270 */
[----:B------:R-:W-:Y:S02]  /*0c40*/  @P2 VIADDMNMX.RELU R10, R16, R11, UR6, PT ;  /* 0x00000006100a2e46 */ /* 0x000fe4000b80110b */
[----:B------:R-:W-:-:S03]  /*0c50*/  @P1 IADD3 R12, PT, PT, R11, 0x1, R16 ;  /* 0x000000010b0c1810 */ /* 0x000fc60007ffe010 */
[----:B------:R-:W-:Y:S01]  /*0c60*/  @P2 IMAD.SHL.U32 R13, R10, 0x4, RZ ;  /* 0x000000040a0d2824 */ /* 0x000fe200078e00ff */
[----:B------:R-:W-:-:S03]  /*0c70*/  @P1 VIMNMX.RELU R10, PT, PT, R12, UR6, PT ;  /* 0x000000060c0a1c48 */ /* 0x000fc6000bfe1100 */
[----:B------:R-:W-:-:S04]  /*0c80*/  @P2 IMAD.WIDE.U32 R12, R13, 0x4, R4 ;  /* 0x000000040d0c2825 */ /* 0x000fc800078e0004 */
[----:B------:R-:W-:Y:S02]  /*0c90*/  @P1 IMAD.SHL.U32 R23, R10, 0x4, RZ ;  /* 0x000000040a171824 */ /* 0x000fe400078e00ff */
[----:B------:R-:W2:Y:S02]  /*0ca0*/  @P2 LDG.E R12, desc[UR10][R12.64] ;  /* 0x0000000a0c0c2981 */ /* 0x000ea4000c1e1900 */
[----:B------:R-:W-:-:S06]  /*0cb0*/  @P1 IMAD.WIDE.U32 R6, R23, 0x4, R4 ;  /* 0x0000000417061825 */ /* 0x000fcc00078e0004 */
[----:B------:R-:W3:Y:S01]  /*0cc0*/  @P1 LDG.E R6, desc[UR10][R6.64] ;  /* 0x0000000a06061981 */ /* 0x000ee2000c1e1900 */
[----:B------:R-:W-:Y:S01]  /*0cd0*/  VIADD R11, R11, 0x2 ;  /* 0x000000020b0b7836 */ /* 0x000fe20000000000 */
[----:B--2---:R-:W-:-:S04]  /*0ce0*/  @P2 FSETP.GT.AND P3, PT, R12, R19, PT ;  /* 0x000000130c00220b */ /* 0x004fc80003f64000 */
[----:B------:R-:W-:-:S04]  /*0cf0*/  @P2 FSEL R19, R12, R19, P3 ;  /* 0x000000130c132208 */ /* 0x000fc80001800000 */
[----:B---3--:R-:W-:-:S04]  /*0d00*/  @P1 FSETP.GT.AND P2, PT, R6, R19, PT ;  /* 0x000000130600120b */ /* 0x008fc80003f44000 */
[----:B------:R-:W-:-:S09]  /*0d10*/  @P1 FSEL R19, R6, R19, P2 ;  /* 0x0000001306131208 */ /* 0x000fd20001000000 */
.L_x_6:
[----:B------:R-:W-:Y:S05]  /*0d20*/  BRA.U !UP1, `(.L_x_4) ;  /* 0x0000000109347547 */ /* 0x000fea000b800000 */
[----:B------:R-:W0:Y:S01]  /*0d30*/  LDCU.64 UR12, c[0x0][0x3a8] ;  /* 0x00007500ff0c77ac */ /* 0x000e220008000a00 */
[----:B------:R-:W-:-:S05]  /*0d40*/  IMAD.IADD R6, R22, 0x1, R11 ;  /* 0x0000000116067824 */ /* 0x000fca00078e020b */
[----:B0-----:R-:W-:-:S05]  /*0d50*/  IADD3 R6, P1, PT, R6, UR12, RZ ;  /* 0x0000000c06067c10 */ /* 0x001fca000ff3e0ff */
[----:B------:R-:W-:-:S05]  /*0d60*/  IMAD.X R7, RZ, RZ, UR13, P1 ;  /* 0x0000000dff077e24 */ /* 0x000fca00088e06ff */
[----:B------:R-:W2:Y:S02]  /*0d70*/  LDG.E.U8 R6, desc[UR10][R6.64] ;  /* 0x0000000a06067981 */ /* 0x000ea4000c1e1100 */
[----:B--2---:R-:W-:-:S13]  /*0d80*/  ISETP.NE.AND P1, PT, R6, RZ, PT ;  /* 0x000000ff0600720c */ /* 0x004fda0003f25270 */
[----:B------:R-:W-:Y:S05]  /*0d90*/  @!P1 BRA `(.L_x_4) ;  /* 0x0000000000189947 */ /* 0x000fea0003800000 */
[----:B------:R-:W-:-:S05]  /*0da0*/  VIADDMNMX.RELU R11, R16, R11, UR6, PT ;  /* 0x00000006100b7e46 */ /* 0x000fca000b80110b */
[----:B------:R-:W-:-:S04]  /*0db0*/  IMAD.SHL.U32 R11, R11, 0x4, RZ ;  /* 0x000000040b0b7824 */ /* 0x000fc800078e00ff */
[----:B------:R-:W-:-:S06]  /*0dc0*/  IMAD.WIDE.U32 R4, R11, 0x4, R4 ;  /* 0x000000040b047825 */ /* 0x000fcc00078e0004 */
[----:B------:R-:W2:Y:S02]  /*0dd0*/  LDG.E R4, desc[UR10][R4.64] ;  /* 0x0000000a04047981 */ /* 0x000ea4000c1e1900 */
[----:B--2---:R-:W-:-:S04]  /*0de0*/  FSETP.GT.AND P1, PT, R4, R19, PT ;  /* 0x000000130400720b */ /* 0x004fc80003f24000 */
[----:B------:R-:W-:-:S09]  /*0df0*/  FSEL R19, R4, R19, P1 ;  /* 0x0000001304137208 */ /* 0x000fd20000800000 */
.L_x_4:
[----:B------:R-:W-:Y:S05]  /*0e00*/  @P0 BRA `(.L_x_7) ;  /* 0xfffffff400200947 */ /* 0x000fea000383ffff */
[----:B------:R-:W-:Y:S01]  /*0e10*/  IADD3 R3, P0, PT, R15, R20, RZ ;  /* 0x000000140f037210 */ /* 0x000fe20007f1e0ff */
[----:B------:R-:W-:-:S04]  /*0e20*/  VIADD R20, R20, 0x1 ;  /* 0x0000000114147836 */ /* 0x000fc80000000000 */
[----:B------:R-:W-:Y:S01]  /*0e30*/  IMAD.X R4, RZ, RZ, R17, P0 ;  /* 0x000000ffff047224 */ /* 0x000fe200000e0611 */
[----:B------:R-:W-:-:S04]  /*0e40*/  LEA R2, P0, R3, R0, 0x2 ;  /* 0x0000000003027211 */ /* 0x000fc800078010ff */
[----:B------:R-:W-:Y:S02]  /*0e50*/  LEA.HI.X R3, R3, R18, R4, 0x2, P0 ;  /* 0x0000001203037211 */ /* 0x000fe400000f1404 */
[----:B------:R-:W-:-:S03]  /*0e60*/  ISETP.NE.AND P0, PT, R20, 0x4, PT ;  /* 0x000000041400780c */ /* 0x000fc60003f05270 */
[----:B------:R0:W-:Y:S10]  /*0e70*/  STG.E desc[UR10][R2.64], R19 ;  /* 0x0000001302007986 */ /* 0x0001f4000c10190a */
[----:B------:R-:W-:Y:S05]  /*0e80*/  @!P0 EXIT ;  /* 0x000000000000894d */ /* 0x000fea0003800000 */
[----:B------:R-:W-:Y:S05]  /*0e90*/  BRA `(.L_x_8) ;  /* 0xfffffff000ec7947 */ /* 0x000fea000383ffff */
.L_x_1:
[----:B------:R-:W-:Y:S01]  /*0ea0*/  LEA R2, P0, R15, R0, 0x2 ;  /* 0x000000000f027211 */ /* 0x000fe200078010ff */
[----:B------:R-:W-:-:S03]  /*0eb0*/  IMAD.MOV.U32 R5, RZ, RZ, -0x2feafd07 ;  /* 0xd01502f9ff057424 */ /* 0x000fc600078e00ff */
[----:B------:R-:W-:-:S05]  /*0ec0*/  LEA.HI.X R3, R15, R18, R17, 0x2, P0 ;  /* 0x000000120f037211 */ /* 0x000fca00000f1411 */
[----:B------:R-:W-:Y:S04]  /*0ed0*/  STG.E desc[UR10][R2.64], R5 ;  /* 0x0000000502007986 */ /* 0x000fe8000c10190a */
[----:B------:R-:W-:Y:S04]  /*0ee0*/  STG.E desc[UR10][R2.64+0x4], R5 ;  /* 0x0000040502007986 */ /* 0x000fe8000c10190a */
[----:B------:R-:W-:Y:S04]  /*0ef0*/  STG.E desc[UR10][R2.64+0x8], R5 ;  /* 0x0000080502007986 */ /* 0x000fe8000c10190a */
[----:B------:R-:W-:Y:S01]  /*0f00*/  STG.E desc[UR10][R2.64+0xc], R5 ;  /* 0x00000c0502007986 */ /* 0x000fe2000c10190a */
[----:B------:R-:W-:Y:S05]  /*0f10*/  EXIT ;  /* 0x000000000000794d */ /* 0x000fea0003800000 */
.L_x_0:
        /* <DEDUP_REMOVED lines=8> */
.L_x_9:
[----:B------:R-:W-:-:S00]  /*0fa0*/  BRA `(.L_x_9) ;  /* 0xfffffffc00fc7947 */ /* 0x000fc0000383ffff */
[----:B------:R-:W-:-:S00]  /*0fb0*/  NOP ;  /* 0x0000000000007918 */ /* 0x000fc00000000000 */
        /* <DEDUP_REMOVED lines=12> */
.L_x_76:


//--------------------- .text._Z25nppiDilate_32f_C1R_kernelPKfiPfiiiPKhiiii --------------------------
	.section	.text._Z25nppiDilate_32f_C1R_kernelPKfiPfiiiPKhiiii,"ax",@progbits
	.align	128
        .global         _Z25nppiDilate_32f_C1R_kernelPKfiPfiiiPKhiiii
        .type           _Z25nppiDilate_32f_C1R_kernelPKfiPfiiiPKhiiii,@function
        .size           _Z25nppiDilate_32f_C1R_kernelPKfiPfiiiPKhiiii,(.L_x_77 - _Z25nppiDilate_32f_C1R_kernelPKfiPfiiiPKhiiii)
        .other          _Z25nppiDilate_32f_C1R_kernelPKfiPfiiiPKhiiii,@"STO_CUDA_ENTRY STV_DEFAULT"
_Z25nppiDilate_32f_C1R_kernelPKfiPfiiiPKhiiii:
.text._Z25nppiDilate_32f_C1R_kernelPKfiPfiiiPKhiiii:
        /* <DEDUP_REMOVED lines=15> */
[----:B------:R-:W-:Y:S01]  /*00f0*/  IMAD.MOV.U32 R7, RZ, RZ, -0x2feafd07 ;  /* 0xd01502f9ff077424 */ /* 0x000fe200078e00ff */
[----:B------:R-:W1:Y:S01]  /*0100*/  LDCU.64 UR10, c[0x0][0x358] ;  /* 0x00006b00ff0a77ac */ /* 0x000e620008000a00 */
[----:B0-----:R-:W-:-:S09]  /*0110*/  UISETP.GE.AND UP0, UPT, UR4, 0x1, UPT ;  /* 0x000000010400788c */ /* 0x001fd2000bf06270 */
[----:B-1----:R-:W-:Y:S05]  /*0120*/  BRA.U !UP0, `(.L_x_10) ;  /* 0x0000000908e07547 */ /* 0x002fea000b800000 */
[----:B------:R-:W0:Y:S02]  /*0130*/  LDCU UR4, c[0x0][0x3b0] ;  /* 0x00007600ff0477ac */ /* 0x000e240008000800 */
[----:B0-----:R-:W-:-:S09]  /*0140*/  UISETP.GE.AND UP0, UPT, UR4, 0x1, UPT ;  /* 0x000000010400788c */ /* 0x001fd2000bf06270 */
[----:B------:R-:W-:Y:S05]  /*0150*/  BRA.U !UP0, `(.L_x_10) ;  /* 0x0000000908d47547 */ /* 0x000fea000b800000 */
[----:B------:R-:W0:Y:S01]  /*0160*/  LDCU UR8, c[0x0][0x3b8] ;  /* 0x00007700ff0877ac */ /* 0x000e220008000800 */
[----:B------:R-:W-:Y:S02]  /*0170*/  IMAD.MOV.U32 R7, RZ, RZ, -0x2feafd07 ;  /* 0xd01502f9ff077424 */ /* 0x000fe400078e00ff */
[----:B------:R-:W-:Y:S01]  /*0180*/  IMAD.MOV.U32 R8, RZ, RZ, RZ ;  /* 0x000000ffff087224 */ /* 0x000fe200078e00ff */
[----:B------:R-:W1:Y:S01]  /*0190*/  LDCU UR14, c[0x0][0x3bc] ;  /* 0x00007780ff0e77ac */ /* 0x000e620008000800 */
[----:B------:R-:W-:Y:S02]  /*01a0*/  ULOP3.LUT UR5, UR4, 0x7, URZ, 0xc0, !UPT ;  /* 0x0000000704057892 */ /* 0x000fe4000f8ec0ff */
[----:B------:R-:W-:Y:S02]  /*01b0*/  ULOP3.LUT UR6, UR4, 0x3, URZ, 0xc0, !UPT ;  /* 0x0000000304067892 */ /* 0x000fe4000f8ec0ff */
[----:B------:R-:W-:Y:S02]  /*01c0*/  ULOP3.LUT UR4, UR4, 0x7ffffff8, URZ, 0xc0, !UPT ;  /* 0x7ffffff804047892 */ /* 0x000fe4000f8ec0ff */
[----:B------:R-:W-:-:S02]  /*01d0*/  UIADD3 UR7, UPT, UPT, UR12, -0x1, URZ ;  /* 0xffffffff0c077890 */ /* 0x000fc4000fffe0ff */
[----:B------:R-:W-:Y:S01]  /*01e0*/  UIADD3 UR9, UPT, UPT, UR13, -0x1, URZ ;  /* 0xffffffff0d097890 */ /* 0x000fe2000fffe0ff */
[----:B0-----:R-:W-:Y:S02]  /*01f0*/  VIADD R9, R6, -UR8 ;  /* 0x8000000806097c36 */ /* 0x001fe40008000000 */
[----:B-1----:R-:W-:-:S09]  /*0200*/  VIADD R11, R0, -UR14 ;  /* 0x8000000e000b7c36 */ /* 0x002fd20008000000 */
.L_x_16:
[----:B------:R-:W0:Y:S01]  /*0210*/  LDCU.64 UR16, c[0x0][0x3b0] ;  /* 0x00007600ff1077ac */ /* 0x000e220008000a00 */
[----:B------:R-:W-:Y:S01]  /*0220*/  VIADDMNMX.RELU R2, R11, R8, UR7, PT ;  /* 0x000000070b027e46 */ /* 0x000fe2000b801108 */
[----:B------:R-:W-:Y:S01]  /*0230*/  IMAD.MOV.U32 R4, RZ, RZ, RZ ;  /* 0x000000ffff047224 */ /* 0x000fe200078e00ff */
[----:B------:R-:W1:Y:S01]  /*0240*/  LDCU UR8, c[0x0][0x388] ;  /* 0x00007100ff0877ac */ /* 0x000e620008000800 */
[----:B------:R-:W2:Y:S01]  /*0250*/  LDCU.64 UR14, c[0x0][0x380] ;  /* 0x00007000ff0e77ac */ /* 0x000ea20008000a00 */
[----:B0-----:R-:W-:Y:S02]  /*0260*/  UISETP.GE.U32.AND UP0, UPT, UR16, 0x8, UPT ;  /* 0x000000081000788c */ /* 0x001fe4000bf06070 */
[C---:B------:R-:W-:Y:S02]  /*0270*/  IMAD R10, R8.reuse, UR16, RZ ;  /* 0x00000010080a7c24 */ /* 0x040fe4000f8e02ff */
[----:B------:R-:W-:Y:S02]  /*0280*/  VIADD R8, R8, 0x1 ;  /* 0x0000000108087836 */ /* 0x000fe40000000000 */
[----:B-1----:R-:W-:-:S03]  /*0290*/  IMAD R3, R2, UR8, RZ ;  /* 0x0000000802037c24 */ /* 0x002fc6000f8e02ff */
[----:B------:R-:W-:Y:S02]  /*02a0*/  ISETP.NE.AND P0, PT, R8, UR17, PT ;  /* 0x0000001108007c0c */ /* 0x000fe4000bf05270 */
[----:B--2---:R-:W-:-:S04]  /*02b0*/  IADD3 R2, P1, PT, R3, UR14, RZ ;  /* 0x0000000e03027c10 */ /* 0x004fc8000ff3e0ff */
[----:B------:R-:W-:Y:S01]  /*02c0*/  LEA.HI.X.SX32 R3, R3, UR15, 0x1, P1 ;  /* 0x0000000f03037c11 */ /* 0x000fe200088f0eff */
[----:B------:R-:W-:Y:S08]  /*02d0*/  BRA.U !UP0, `(.L_x_11) ;  /* 0x0000000508207547 */ /* 0x000ff0000b800000 */
[----:B------:R-:W-:Y:S01]  /*02e0*/  IMAD.MOV.U32 R12, RZ, RZ, RZ ;  /* 0x000000ffff0c7224 */ /* 0x000fe200078e00ff */
[----:B------:R-:W0:Y:S06]  /*02f0*/  LDCU.64 UR14, c[0x0][0x3a8] ;  /* 0x00007500ff0e77ac */ /* 0x000e2c0008000a00 */
.L_x_12:
        /* <DEDUP_REMOVED lines=9> */
[----:B------:R-:W5:Y:S01]  /*0390*/  LDG.E.U8 R23, desc[UR10][R4.64+0x7] ;  /* 0x0000070a04177981 */ /* 0x000f62000c1e1100 */
[----:B--2---:R-:W-:-:S02]  /*03a0*/  ISETP.NE.AND P6, PT, R15, RZ, PT ;  /* 0x000000ff0f00720c */ /* 0x004fc40003fc5270 */
[----:B---3--:R-:W-:Y:S02]  /*03b0*/  ISETP.NE.AND P5, PT, R13, RZ, PT ;  /* 0x000000ff0d00720c */ /* 0x008fe40003fa5270 */
[----:B------:R-:W2:Y:S01]  /*03c0*/  LDG.E.U8 R13, desc[UR10][R4.64+0x3] ;  /* 0x0000030a040d7981 */ /* 0x000ea2000c1e1100 */
[----:B----4-:R-:W-:-:S08]  /*03d0*/  ISETP.NE.AND P4, PT, R14, RZ, PT ;  /* 0x000000ff0e00720c */ /* 0x010fd00003f85270 */
[----:B------:R-:W-:Y:S02]  /*03e0*/  @P6 VIADDMNMX.RELU R15, R9, R12, UR9, PT ;  /* 0x00000009090f6e46 */ /* 0x000fe4000b80110c */
[----:B------:R-:W-:-:S03]  /*03f0*/  @P5 IADD3 R16, PT, PT, R12, 0x1, R9 ;  /* 0x000000010c105810 */ /* 0x000fc60007ffe009 */
[----:B------:R-:W-:Y:S01]  /*0400*/  @P6 IMAD.WIDE.U32 R14, R15, 0x4, R2 ;  /* 0x000000040f0e6825 */ /* 0x000fe200078e0002 */
[----:B------:R-:W-:Y:S02]  /*0410*/  @P5 VIMNMX.RELU R19, PT, PT, R16, UR9, PT ;  /* 0x0000000910135c48 */ /* 0x000fe4000bfe1100 */
[----:B------:R-:W-:-:S03]  /*0420*/  @P4 IADD3 R16, PT, PT, R12, 0x2, R9 ;  /* 0x000000020c104810 */ /* 0x000fc60007ffe009 */
[----:B------:R-:W3:Y:S01]  /*0430*/  @P6 LDG.E R14, desc[UR10][R14.64] ;  /* 0x0000000a0e0e6981 */ /* 0x000ee2000c1e1900 */
[----:B------:R-:W-:Y:S01]  /*0440*/  @P5 IMAD.WIDE.U32 R18, R19, 0x4, R2 ;  /* 0x0000000413125825 */ /* 0x000fe200078e0002 */
[----:B------:R-:W-:-:S05]  /*0450*/  @P4 VIMNMX.RELU R17, PT, PT, R16, UR9, PT ;  /* 0x0000000910114c48 */ /* 0x000fca000bfe1100 */
[----:B------:R0:W4:Y:S01]  /*0460*/  @P5 LDG.E R18, desc[UR10][R18.64] ;  /* 0x0000000a12125981 */ /* 0x000122000c1e1900 */
[----:B------:R-:W-:-:S06]  /*0470*/  @P4 IMAD.WIDE.U32 R16, R17, 0x4, R2 ;  /* 0x0000000411104825 */ /* 0x000fcc00078e0002 */
[----:B------:R-:W4:Y:S01]  /*0480*/  @P4 LDG.E R16, desc[UR10][R16.64] ;  /* 0x0000000a10104981 */ /* 0x000f22000c1e1900 */
[----:B-----5:R-:W-:-:S13]  /*0490*/  ISETP.NE.AND P2, PT, R20, RZ, PT ;  /* 0x000000ff1400720c */ /* 0x020fda0003f45270 */
[----:B0-----:R-:W-:-:S04]  /*04a0*/  @P2 IADD3 R19, PT, PT, R12, 0x4, R9 ;  /* 0x000000040c132810 */ /* 0x001fc80007ffe009 */
[----:B------:R-:W-:-:S05]  /*04b0*/  @P2 VIMNMX.RELU R5, PT, PT, R19, UR9, PT ;  /* 0x0000000913052c48 */ /* 0x000fca000bfe1100 */
[----:B------:R-:W-:-:S06]  /*04c0*/  @P2 IMAD.WIDE.U32 R4, R5, 0x4, R2 ;  /* 0x0000000405042825 */ /* 0x000fcc00078e0002 */
[----:B------:R-:W5:Y:S01]  /*04d0*/  @P2 LDG.E R4, desc[UR10][R4.64] ;  /* 0x0000000a04042981 */ /* 0x000f62000c1e1900 */
[----:B--2---:R-:W-:-:S13]  /*04e0*/  ISETP.NE.AND P3, PT, R13, RZ, PT ;  /* 0x000000ff0d00720c */ /* 0x004fda0003f65270 */
[----:B------:R-:W-:Y:S02]  /*04f0*/  @P3 IADD3 R13, PT, PT, R12, 0x3, R9 ;  /* 0x000000030c0d3810 */ /* 0x000fe40007ffe009 */
[CC--:B---3--:R-:W-:Y:S02]  /*0500*/  @P6 FSETP.GT.AND P1, PT, R14.reuse, R7.reuse, PT ;  /* 0x000000070e00620b */ /* 0x0c8fe40003f24000 */
[----:B------:R-:W-:Y:S02]  /*0510*/  @P3 VIMNMX.RELU R13, PT, PT, R13, UR9, PT ;  /* 0x000000090d0d3c48 */ /* 0x000fe4000bfe1100 */
[----:B------:R-:W-:Y:S02]  /*0520*/  @P6 FSEL R7, R14, R7, P1 ;  /* 0x000000070e076208 */ /* 0x000fe40000800000 */
[----:B------:R-:W-:Y:S02]  /*0530*/  ISETP.NE.AND P1, PT, R21, RZ, PT ;  /* 0x000000ff1500720c */ /* 0x000fe40003f25270 */
[----:B----4-:R-:W-:Y:S01]  /*0540*/  @P5 FSETP.GT.AND P6, PT, R18, R7, PT ;  /* 0x000000071200520b */ /* 0x010fe20003fc4000 */
[----:B------:R-:W-:-:S03]  /*0550*/  @P3 IMAD.WIDE.U32 R14, R13, 0x4, R2 ;  /* 0x000000040d0e3825 */ /* 0x000fc600078e0002 */
[----:B------:R-:W-:Y:S02]  /*0560*/  @P5 FSEL R7, R18, R7, P6 ;  /* 0x0000000712075208 */ /* 0x000fe40003000000 */
[----:B------:R-:W-:Y:S01]  /*0570*/  ISETP.NE.AND P5, PT, R22, RZ, PT ;  /* 0x000000ff1600720c */ /* 0x000fe20003fa5270 */
[----:B------:R-:W2:Y:S01]  /*0580*/  @P3 LDG.E R14, desc[UR10][R14.64] ;  /* 0x0000000a0e0e3981 */ /* 0x000ea2000c1e1900 */
[----:B------:R-:W-:-:S03]  /*0590*/  @P4 FSETP.GT.AND P6, PT, R16, R7, PT ;  /* 0x000000071000420b */ /* 0x000fc60003fc4000 */
[--C-:B------:R-:W-:Y:S02]  /*05a0*/  @P1 IADD3 R13, PT, PT, R12, 0x5, R9.reuse ;  /* 0x000000050c0d1810 */ /* 0x100fe40007ffe009 */
[----:B------:R-:W-:Y:S02]  /*05b0*/  @P4 FSEL R7, R16, R7, P6 ;  /* 0x0000000710074208 */ /* 0x000fe40003000000 */
[----:B------:R-:W-:Y:S02]  /*05c0*/  ISETP.NE.AND P4, PT, R23, RZ, PT ;  /* 0x000000ff1700720c */ /* 0x000fe40003f85270 */
[----:B------:R-:W-:Y:S02]  /*05d0*/  @P1 VIMNMX.RELU R13, PT, PT, R13, UR9, PT ;  /* 0x000000090d0d1c48 */ /* 0x000fe4000bfe1100 */
[----:B------:R-:W-:-:S03]  /*05e0*/  @P5 IADD3 R16, PT, PT, R12, 0x6, R9 ;  /* 0x000000060c105810 */ /* 0x000fc60007ffe009 */
[----:B------:R-:W-:Y:S01]  /*05f0*/  @P1 IMAD.WIDE.U32 R18, R13, 0x4, R2 ;  /* 0x000000040d121825 */ /* 0x000fe200078e0002 */
[----:B------:R-:W-:-:S05]  /*0600*/  @P5 VIMNMX.RELU R17, PT, PT, R16, UR9, PT ;  /* 0x0000000910115c48 */ /* 0x000fca000bfe1100 */
[----:B------:R-:W3:Y:S01]  /*0610*/  @P1 LDG.E R18, desc[UR10][R18.64] ;  /* 0x0000000a12121981 */ /* 0x000ee2000c1e1900 */
[----:B------:R-:W-:Y:S01]  /*0620*/  @P4 IADD3 R13, PT, PT, R12, 0x7, R9 ;  /* 0x000000070c0d4810 */ /* 0x000fe20007ffe009 */
[----:B------:R-:W-:-:S03]  /*0630*/  @P5 IMAD.WIDE.U32 R16, R17, 0x4, R2 ;  /* 0x0000000411105825 */ /* 0x000fc600078e0002 */
[----:B------:R-:W-:-:S03]  /*0640*/  @P4 VIMNMX.RELU R13, PT, PT, R13, UR9, PT ;  /* 0x000000090d0d4c48 */ /* 0x000fc6000bfe1100 */
[----:B------:R-:W4:Y:S02]  /*0650*/  @P5 LDG.E R16, desc[UR10][R16.64] ;  /* 0x0000000a10105981 */ /* 0x000f24000c1e1900 */
[----:B------:R-:W-:-:S06]  /*0660*/  @P4 IMAD.WIDE.U32 R20, R13, 0x4, R2 ;  /* 0x000000040d144825 */ /* 0x000fcc00078e0002 */
[----:B------:R-:W4:Y:S01]  /*0670*/  @P4 LDG.E R20, desc[UR10][R20.64] ;  /* 0x0000000a14144981 */ /* 0x000f22000c1e1900 */
[----:B------:R-:W-:Y:S01]  /*0680*/  VIADD R12, R12, 0x8 ;  /* 0x000000080c0c7836 */ /* 0x000fe20000000000 */
[----:B--2---:R-:W-:-:S04]  /*0690*/  @P3 FSETP.GT.AND P6, PT, R14, R7, PT ;  /* 0x000000070e00320b */ /* 0x004fc80003fc4000 */
[----:B------:R-:W-:-:S04]  /*06a0*/  @P3 FSEL R7, R14, R7, P6 ;  /* 0x000000070e073208 */ /* 0x000fc80003000000 */
[----:B-----5:R-:W-:-:S04]  /*06b0*/  @P2 FSETP.GT.AND P3, PT, R4, R7, PT ;  /* 0x000000070400220b */ /* 0x020fc80003f64000 */
[----:B------:R-:W-:-:S04]  /*06c0*/  @P2 FSEL R7, R4, R7, P3 ;  /* 0x0000000704072208 */ /* 0x000fc80001800000 */
[----:B---3--:R-:W-:-:S04]  /*06d0*/  @P1 FSETP.GT.AND P2, PT, R18, R7, PT ;  /* 0x000000071200120b */ /* 0x008fc80003f44000 */
[----:B------:R-:W-:Y:S02]  /*06e0*/  @P1 FSEL R7, R18, R7, P2 ;  /* 0x0000000712071208 */ /* 0x000fe40001000000 */
[----:B------:R-:W-:Y:S02]  /*06f0*/  ISETP.NE.AND P2, PT, R12, UR4, PT ;  /* 0x000000040c007c0c */ /* 0x000fe4000bf45270 */
[----:B----4-:R-:W-:-:S04]  /*0700*/  @P5 FSETP.GT.AND P1, PT, R16, R7, PT ;  /* 0x000000071000520b */ /* 0x010fc80003f24000 */
[----:B------:R-:W-:-:S04]  /*0710*/  @P5 FSEL R7, R16, R7, P1 ;  /* 0x0000000710075208 */ /* 0x000fc80000800000 */
[----:B------:R-:W-:-:S04]  /*0720*/  @P4 FSETP.GT.AND P1, PT, R20, R7, PT ;  /* 0x000000071400420b */ /* 0x000fc80003f24000 */
[----:B------:R-:W-:Y:S01]  /*0730*/  @P4 FSEL R7, R20, R7, P1 ;  /* 0x0000000714074208 */ /* 0x000fe20000800000 */
[----:B------:R-:W-:Y:S08]  /*0740*/  @P2 BRA `(.L_x_12) ;  /* 0xfffffff800ec2947 */ /* 0x000ff0000383ffff */
[----:B------:R-:W-:-:S07]  /*0750*/  IMAD.U32 R4, RZ, RZ, UR4 ;  /* 0x00000004ff047e24 */ /* 0x000fce000f8e00ff */
.L_x_11:
        /* <DEDUP_REMOVED lines=22> */
[----:B------:R-:W-:Y:S01]  /*08c0*/  @P4 IMAD.WIDE.U32 R12, R13, 0x4, R2 ;  /* 0x000000040d0c4825 */ /* 0x000fe200078e0002 */
[----:B------:R-:W-:Y:S02]  /*08d0*/  @P5 VIMNMX.RELU R5, PT, PT, R5, UR9, PT ;  /* 0x0000000905055c48 */ /* 0x000fe4000bfe1100 */
[----:B------:R-:W-:-:S03]  /*08e0*/  @P2 IADD3 R18, PT, PT, R4, 0x2, R9 ;  /* 0x0000000204122810 */ /* 0x000fc60007ffe009 */
[----:B------:R-:W2:Y:S01]  /*08f0*/  @P4 LDG.E R12, desc[UR10][R12.64] ;  /* 0x0000000a0c0c4981 */ /* 0x000ea2000c1e1900 */
[----:B------:R-:W-:Y:S01]  /*0900*/  @P5 IMAD.WIDE.U32 R14, R5, 0x4, R2 ;  /* 0x00000004050e5825 */ /* 0x000fe200078e0002 */
[----:B------:R-:W-:Y:S02]  /*0910*/  @P2 VIMNMX.RELU R17, PT, PT, R18, UR9, PT ;  /* 0x0000000912112c48 */ /* 0x000fe4000bfe1100 */
[----:B------:R-:W-:-:S03]  /*0920*/  @P1 IADD3 R5, PT, PT, R4, 0x3, R9 ;  /* 0x0000000304051810 */ /* 0x000fc60007ffe009 */
[----:B------:R-:W3:Y:S01]  /*0930*/  @P5 LDG.E R14, desc[UR10][R14.64] ;  /* 0x0000000a0e0e5981 */ /* 0x000ee2000c1e1900 */
[----:B------:R-:W-:Y:S01]  /*0940*/  @P2 IMAD.WIDE.U32 R16, R17, 0x4, R2 ;  /* 0x0000000411102825 */ /* 0x000fe200078e0002 */
[----:B------:R-:W-:-:S05]  /*0950*/  @P1 VIMNMX.RELU R5, PT, PT, R5, UR9, PT ;  /* 0x0000000905051c48 */ /* 0x000fca000bfe1100 */
[----:B------:R-:W4:Y:S01]  /*0960*/  @P2 LDG.E R16, desc[UR10][R16.64] ;  /* 0x0000000a10102981 */ /* 0x000f22000c1e1900 */
        /* <DEDUP_REMOVED lines=11> */
.L_x_14:
        /* <DEDUP_REMOVED lines=17> */
[----:B------:R-:W-:Y:S01]  /*0b30*/  @P2 IMAD.WIDE.U32 R14, R15, 0x4, R2 ;  /* 0x000000040f0e2825 */ /* 0x000fe200078e0002 */
[----:B------:R-:W-:-:S05]  /*0b40*/  @P1 VIMNMX.RELU R5, PT, PT, R5, UR9, PT ;  /* 0x0000000905051c48 */ /* 0x000fca000bfe1100 */
[----:B------:R-:W2:Y:S01]  /*0b50*/  @P2 LDG.E R14, desc[UR10][R14.64] ;  /* 0x0000000a0e0e2981 */ /* 0x000ea2000c1e1900 */
[----:B------:R-:W-:-:S06]  /*0b60*/  @P1 IMAD.WIDE.U32 R18, R5, 0x4, R2 ;  /* 0x0000000405121825 */ /* 0x000fcc00078e0002 */
[----:B------:R-:W3:Y:S01]  /*0b70*/  @P1 LDG.E R18, desc[UR10][R18.64] ;  /* 0x0000000a12121981 */ /* 0x000ee2000c1e1900 */
[----:B------:R-:W-:Y:S01]  /*0b80*/  VIADD R4, R4, 0x2 ;  /* 0x0000000204047836 */ /* 0x000fe20000000000 */
[----:B--2---:R-:W-:-:S04]  /*0b90*/  @P2 FSETP.GT.AND P3, PT, R14, R7, PT ;  /* 0x000000070e00220b */ /* 0x004fc80003f64000 */
[----:B------:R-:W-:-:S04]  /*0ba0*/  @P2 FSEL R7, R14, R7, P3 ;  /* 0x000000070e072208 */ /* 0x000fc80001800000 */
[----:B---3--:R-:W-:-:S04]  /*0bb0*/  @P1 FSETP.GT.AND P2, PT, R18, R7, PT ;  /* 0x000000071200120b */ /* 0x008fc80003f44000 */
[----:B------:R-:W-:-:S09]  /*0bc0*/  @P1 FSEL R7, R18, R7, P2 ;  /* 0x0000000712071208 */ /* 0x000fd20001000000 */
.L_x_15:
        /* <DEDUP_REMOVED lines=9> */
[----:B------:R-:W-:-:S06]  /*0c60*/  IMAD.WIDE.U32 R2, R5, 0x4, R2 ;  /* 0x0000000405027825 */ /* 0x000fcc00078e0002 */
[----:B------:R-:W2:Y:S02]  /*0c70*/  LDG.E R2, desc[UR10][R2.64] ;  /* 0x0000000a02027981 */ /* 0x000ea4000c1e1900 */
[----:B--2---:R-:W-:-:S04]  /*0c80*/  FSETP.GT.AND P1, PT, R2, R7, PT ;  /* 0x000000070200720b */ /* 0x004fc80003f24000 */
[----:B------:R-:W-:-:S09]  /*0c90*/  FSEL R7, R2, R7, P1 ;  /* 0x0000000702077208 */ /* 0x000fd20000800000 */
.L_x_13:
[----:B------:R-:W-:Y:S05]  /*0ca0*/  @P0 BRA `(.L_x_16) ;  /* 0xfffffff400580947 */ /* 0x000fea000383ffff */
.L_x_10:
[----:B------:R-:W0:Y:S01]  /*0cb0*/  LDCU UR4, c[0x0][0x398] ;  /* 0x00007300ff0477ac */ /* 0x000e220008000800 */
[----:B------:R-:W1:Y:S01]  /*0cc0*/  LDCU.64 UR6, c[0x0][0x390] ;  /* 0x00007200ff0677ac */ /* 0x000e620008000a00 */
[----:B0-----:R-:W-:-:S05]  /*0cd0*/  IMAD R0, R0, UR4, RZ ;  /* 0x0000000400007c24 */ /* 0x001fca000f8e02ff */
[----:B-1----:R-:W-:-:S04]  /*0ce0*/  IADD3 R2, P0, PT, R0, UR6, RZ ;  /* 0x0000000600027c10 */ /* 0x002fc8000ff1e0ff */
[----:B------:R-:W-:-:S03]  /*0cf0*/  LEA.HI.X.SX32 R3, R0, UR7, 0x1, P0 ;  /* 0x0000000700037c11 */ /* 0x000fc600080f0eff */
[----:B------:R-:W-:-:S05]  /*0d00*/  IMAD.WIDE R2, R6, 0x4, R2 ;  /* 0x0000000406027825 */ /* 0x000fca00078e0202 */
[----:B------:R-:W-:Y:S01]  /*0d10*/  STG.E desc[UR10][R2.64], R7 ;  /* 0x0000000702007986 */ /* 0x000fe2000c10190a */
[----:B------:R-:W-:Y:S05]  /*0d20*/  EXIT ;  /* 0x000000000000794d */ /* 0x000fea0003800000 */
.L_x_17:
        /* <DEDUP_REMOVED lines=13> */
.L_x_77:


//--------------------- .text._Z24nppiDilate_8u_C4R_kernelPKhiPhiiiS0_iiii --------------------------
	.section	.text._Z24nppiDilate_8u_C4R_kernelPKhiPhiiiS0_iiii,"ax",@progbits
	.align	128
        .global         _Z24nppiDilate_8u_C4R_kernelPKhiPhiiiS0_iiii
        .type           _Z24nppiDilate_8u_C4R_kernelPKhiPhiiiS0_iiii,@function
        .size           _Z24nppiDilate_8u_C4R_kernelPKhiPhiiiS0_iiii,(.L_x_78 - _Z24nppiDilate_8u_C4R_kernelPKhiPhiiiS0_iiii)
        .other          _Z24nppiDilate_8u_C4R_kernelPKhiPhiiiS0_iiii,@"STO_CUDA_ENTRY STV_DEFAULT"
_Z24nppiDilate_8u_C4R_kernelPKhiPhiiiS0_iiii:
.text._Z24nppiDilate_8u_C4R_kernelPKhiPhiiiS0_iiii:
        /* <DEDUP_REMOVED lines=20> */
[----:B0-----:R-:W-:Y:S01]  /*0140*/  UISETP.GE.AND UP0, UPT, UR7, 0x1, UPT ;  /* 0x000000010700788c */ /* 0x001fe2000bf06270 */
[----:B-1----:R-:W-:-:S02]  /*0150*/  IMAD R4, R5, UR4, RZ ;  /* 0x0000000405047c24 */ /* 0x002fc4000f8e02ff */
[----:B--2---:R-:W-:-:S03]  /*0160*/  VIADD R5, R5, -UR9 ;  /* 0x8000000905057c36 */ /* 0x004fc60008000000 */
[----:B------:R-:W-:Y:S01]  /*0170*/  IADD3 R3, P0, PT, R4, R3, RZ ;  /* 0x0000000304037210 */ /* 0x000fe20007f1e0ff */
[----:B------:R-:W-:-:S03]  /*0180*/  VIADD R6, R6, -UR8 ;  /* 0x8000000806067c36 */ /* 0x000fc60008000000 */
[----:B------:R-:W-:Y:S01]  /*0190*/  LEA.HI.X.SX32 R4, R4, R7, 0x1, P0 ;  /* 0x0000000704047211 */ /* 0x000fe200000f0eff */
[----:B---3--:R-:W-:Y:S08]  /*01a0*/  BRA.U !UP0, `(.L_x_18) ;  /* 0x0000001108287547 */ /* 0x008ff0000b800000 */
        /* <DEDUP_REMOVED lines=9> */
.L_x_26:
[----:B0-----:R-:W-:Y:S01]  /*0240*/  PRMT R7, RZ, 0x7610, R7 ;  /* 0x00007610ff077816 */ /* 0x001fe20000000007 */
[----:B------:R-:W-:-:S07]  /*0250*/  IMAD.MOV.U32 R10, RZ, RZ, RZ ;  /* 0x000000ffff0a7224 */ /* 0x000fce00078e00ff */
.L_x_25:
        /* <DEDUP_REMOVED lines=9> */
[C---:B------:R-:W-:Y:S02]  /*02f0*/  IADD3 R11, P0, PT, R13.reuse, R8, RZ ;  /* 0x000000080d0b7210 */ /* 0x040fe40007f1e0ff */
[----:B------:R-:W-:Y:S02]  /*0300*/  P2R R24, PR, RZ, 0x2 ;  /* 0x00000002ff187803 */ /* 0x000fe40000000000 */
[----:B------:R-:W-:Y:S01]  /*0310*/  LEA.HI.X.SX32 R26, R13, RZ, 0x1, P0 ;  /* 0x000000ff0d1a7211 */ /* 0x000fe200000f0eff */
[----:B------:R-:W-:Y:S08]  /*0320*/  BRA.U !UP0, `(.L_x_20) ;  /* 0x0000000508c07547 */ /* 0x000ff0000b800000 */
[----:B------:R-:W-:Y:S01]  /*0330*/  IMAD.MOV.U32 R25, RZ, RZ, RZ ;  /* 0x000000ffff197224 */ /* 0x000fe200078e00ff */
[----:B------:R-:W0:Y:S06]  /*0340*/  LDCU.64 UR12, c[0x0][0x3a8] ;  /* 0x00007500ff0c77ac */ /* 0x000e2c0008000a00 */
.L_x_21:
        /* <DEDUP_REMOVED lines=8> */
[----:B------:R-:W5:Y:S01]  /*03d0*/  LDG.E.U8 R20, desc[UR10][R32.64+0x6] ;  /* 0x0000060a20147981 */ /* 0x000f62000c1e1100 */
[----:B--2---:R-:W-:-:S02]  /*03e0*/  ISETP.NE.AND P5, PT, R14, RZ, PT ;  /* 0x000000ff0e00720c */ /* 0x004fc40003fa5270 */
[----:B---3--:R-:W-:Y:S02]  /*03f0*/  ISETP.NE.AND P0, PT, R2, RZ, PT ;  /* 0x000000ff0200720c */ /* 0x008fe40003f05270 */
[----:B------:R-:W-:Y:S02]  /*0400*/  P2R R16, PR, RZ, 0x20 ;  /* 0x00000020ff107803 */ /* 0x000fe40000000000 */
[----:B----4-:R-:W-:Y:S02]  /*0410*/  ISETP.NE.AND P1, PT, R12, RZ, PT ;  /* 0x000000ff0c00720c */ /* 0x010fe40003f25270 */
[----:B------:R-:W-:Y:S02]  /*0420*/  P2R R27, PR, RZ, 0x1 ;  /* 0x00000001ff1b7803 */ /* 0x000fe40000000000 */
[----:B-----5:R-:W-:-:S03]  /*0430*/  ISETP.NE.AND P2, PT, R13, RZ, PT ;  /* 0x000000ff0d00720c */ /* 0x020fc60003f45270 */
[----:B------:R-:W0:Y:S01]  /*0440*/  @P5 LDC.64 R22, c[0x0][0x380] ;  /* 0x0000e000ff165b82 */ /* 0x000e220000000a00 */
[----:B------:R-:W-:Y:S02]  /*0450*/  @P5 VIADDMNMX.RELU R2, R6, R25, UR6, PT ;  /* 0x0000000606025e46 */ /* 0x000fe4000b801119 */
[----:B------:R-:W-:Y:S02]  /*0460*/  P2R R28, PR, RZ, 0x2 ;  /* 0x00000002ff1c7803 */ /* 0x000fe40000000000 */
[C-C-:B------:R-:W-:Y:S01]  /*0470*/  @P0 IADD3 R14, PT, PT, R25.reuse, 0x1, R6.reuse ;  /* 0x00000001190e0810 */ /* 0x140fe20007ffe006 */
[----:B------:R-:W-:Y:S01]  /*0480*/  @P5 IMAD.SHL.U32 R2, R2, 0x4, RZ ;  /* 0x0000000402025824 */ /* 0x000fe200078e00ff */
[----:B------:R-:W-:Y:S01]  /*0490*/  P2R R29, PR, RZ, 0x4 ;  /* 0x00000004ff1d7803 */ /* 0x000fe20000000000 */
[----:B------:R-:W1:Y:S01]  /*04a0*/  @P0 LDC.64 R30, c[0x0][0x380] ;  /* 0x0000e000ff1e0b82 */ /* 0x000e620000000a00 */
[----:B------:R-:W-:Y:S02]  /*04b0*/  @P0 VIMNMX.RELU R14, PT, PT, R14, UR6, PT ;  /* 0x000000060e0e0c48 */ /* 0x000fe4000bfe1100 */
[----:B------:R-:W-:-:S03]  /*04c0*/  @P1 IADD3 R15, PT, PT, R25, 0x2, R6 ;  /* 0x00000002190f1810 */ /* 0x000fc60007ffe006 */
[----:B------:R-:W-:Y:S01]  /*04d0*/  @P0 IMAD.SHL.U32 R14, R14, 0x4, RZ ;  /* 0x000000040e0e0824 */ /* 0x000fe200078e00ff */
[----:B------:R-:W-:Y:S01]  /*04e0*/  @P1 VIMNMX.RELU R15, PT, PT, R15, UR6, PT ;  /* 0x000000060f0f1c48 */ /* 0x000fe2000bfe1100 */
[----:B------:R-:W2:Y:S04]  /*04f0*/  @P1 LDC.64 R18, c[0x0][0x380] ;  /* 0x0000e000ff121b82 */ /* 0x000ea80000000a00 */
[----:B------:R-:W-:-:S04]  /*0500*/  @P1 IMAD.SHL.U32 R15, R15, 0x4, RZ ;  /* 0x000000040f0f1824 */ /* 0x000fc800078e00ff */
[----:B------:R-:W3:Y:S01]  /*0510*/  @P2 LDC.64 R12, c[0x0][0x380] ;  /* 0x0000e000ff0c2b82 */ /* 0x000ee20000000a00 */
[----:B0-----:R-:W-:Y:S02]  /*0520*/  @P5 IADD3 R22, P3, P4, R11, R22, R2 ;  /* 0x000000160b165210 */ /* 0x001fe40007c7e002 */
[----:B------:R-:W-:Y:S02]  /*0530*/  @P2 IADD3 R2, PT, PT, R25, 0x3, R6 ;  /* 0x0000000319022810 */ /* 0x000fe40007ffe006 */
[----:B------:R-:W-:Y:S02]  /*0540*/  @P5 IADD3.X R23, PT, PT, R26, R23, RZ, P3, P4 ;  /* 0x000000171a175210 */ /* 0x000fe40001fe84ff */
[----:B------:R-:W-:Y:S02]  /*0550*/  @P2 VIMNMX.RELU R2, PT, PT, R2, UR6, PT ;  /* 0x0000000602022c48 */ /* 0x000fe4000bfe1100 */
[----:B-1----:R-:W-:-:S03]  /*0560*/  @P0 IADD3 R30, P3, P4, R11, R30, R14 ;  /* 0x0000001e0b1e0210 */ /* 0x002fc60007c7e00e */
[----:B------:R-:W-:Y:S01]  /*0570*/  @P2 IMAD.SHL.U32 R2, R2, 0x4, RZ ;  /* 0x0000000402022824 */ /* 0x000fe200078e00ff */
[----:B------:R-:W-:Y:S02]  /*0580*/  @P0 IADD3.X R31, PT, PT, R26, R31, RZ, P3, P4 ;  /* 0x0000001f1a1f0210 */ /* 0x000fe40001fe84ff */
[----:B------:R-:W-:Y:S02]  /*0590*/  ISETP.NE.AND P0, PT, R16, RZ, PT ;  /* 0x000000ff1000720c */ /* 0x000fe40003f05270 */
[----:B--2---:R-:W-:-:S04]  /*05a0*/  @P1 IADD3 R18, P3, P4, R11, R18, R15 ;  /* 0x000000120b121210 */ /* 0x004fc80007c7e00f */
[----:B------:R-:W-:Y:S02]  /*05b0*/  @P1 IADD3.X R19, PT, PT, R26, R19, RZ, P3, P4 ;  /* 0x000000131a131210 */ /* 0x000fe40001fe84ff */
[----:B---3--:R-:W-:-:S04]  /*05c0*/  @P2 IADD3 R12, P3, P4, R11, R12, R2 ;  /* 0x0000000c0b0c2210 */ /* 0x008fc80007c7e002 */
[----:B------:R-:W-:Y:S02]  /*05d0*/  @P2 IADD3.X R13, PT, PT, R26, R13, RZ, P3, P4 ;  /* 0x0000000d1a0d2210 */ /* 0x000fe40001fe84ff */
[----:B------:R-:W-:-:S13]  /*05e0*/  ISETP.NE.AND P3, PT, R0, RZ, PT ;  /* 0x000000ff0000720c */ /* 0x000fda0003f65270 */
[----:B------:R-:W0:Y:S01]  /*05f0*/  @P3 LDC.64 R16, c[0x0][0x380] ;  /* 0x0000e000ff103b82 */ /* 0x000e220000000a00 */
[----:B------:R-:W-:-:S04]  /*0600*/  @P3 IADD3 R0, PT, PT, R25, 0x4, R6 ;  /* 0x0000000419003810 */ /* 0x000fc80007ffe006 */
[----:B------:R-:W-:-:S05]  /*0610*/  @P3 VIMNMX.RELU R0, PT, PT, R0, UR6, PT ;  /* 0x0000000600003c48 */ /* 0x000fca000bfe1100 */
[----:B------:R-:W-:-:S05]  /*0620*/  @P3 IMAD.SHL.U32 R0, R0, 0x4, RZ ;  /* 0x0000000400003824 */ /* 0x000fca00078e00ff */
[----:B0-----:R-:W-:Y:S02]  /*0630*/  @P3 IADD3 R16, P4, P5, R11, R16, R0 ;  /* 0x000000100b103210 */ /* 0x001fe40007d9e000 */
[----:B------:R-:W2:Y:S02]  /*0640*/  LDG.E.U8 R0, desc[UR10][R32.64+0x5] ;  /* 0x0000050a20007981 */ /* 0x000ea4000c1e1100 */
[----:B------:R-:W-:Y:S02]  /*0650*/  @P3 IADD3.X R17, PT, PT, R26, R17, RZ, P4, P5 ;  /* 0x000000111a113210 */ /* 0x000fe400027ea4ff */
[----:B------:R-:W-:-:S03]  /*0660*/  @P0 LOP3.LUT R2, R7, 0xff, RZ, 0xc0, !PT ;  /* 0x000000ff07020812 */ /* 0x000fc600078ec0ff */
[----:B------:R-:W3:Y:S01]  /*0670*/  @P3 LDG.E.U8 R16, desc[UR10][R16.64] ;  /* 0x0000000a10103981 */ /* 0x000ee2000c1e1100 */
[----:B--2---:R-:W-:-:S13]  /*0680*/  ISETP.NE.AND P4, PT, R0, RZ, PT ;  /* 0x000000ff0000720c */ /* 0x004fda0003f85270 */
[----:B------:R-:W0:Y:S01]  /*0690*/  @P4 LDC.64 R14, c[0x0][0x380] ;  /* 0x0000e000ff0e4b82 */ /* 0x000e220000000a00 */
[----:B------:R-:W-:-:S04]  /*06a0*/  @P4 IADD3 R0, PT, PT, R25, 0x5, R6 ;  /* 0x0000000519004810 */ /* 0x000fc80007ffe006 */
[----:B------:R-:W-:-:S05]  /*06b0*/  @P4 VIMNMX.RELU R0, PT, PT, R0, UR6, PT ;  /* 0x0000000600004c48 */ /* 0x000fca000bfe1100 */
[----:B------:R-:W-:-:S05]  /*06c0*/  @P4 IMAD.SHL.U32 R0, R0, 0x4, RZ ;  /* 0x0000000400004824 */ /* 0x000fca00078e00ff */
[----:B0-----:R-:W-:Y:S02]  /*06d0*/  @P4 IADD3 R14, P6, P5, R11, R14, R0 ;  /* 0x0000000e0b0e4210 */ /* 0x001fe40007dde000 */
[----:B------:R-:W2:Y:S02]  /*06e0*/  @P0 LDG.E.U8 R0, desc[UR10][R22.64] ;  /* 0x0000000a16000981 */ /* 0x000ea4000c1e1100 */
[----:B------:R-:W-:Y:S02]  /*06f0*/  @P4 IADD3.X R15, PT, PT, R26, R15, RZ, P6, P5 ;  /* 0x0000000f1a0f4210 */ /* 0x000fe400037ea4ff */
[----:B------:R-:W-:-:S03]  /*0700*/  ISETP.NE.AND P5, PT, R20, RZ, PT ;  /* 0x000000ff1400720c */ /* 0x000fc60003fa5270 */
[----:B------:R-:W4:Y:S10]  /*0710*/  @P4 LDG.E.U8 R14, desc[UR10][R14.64] ;  /* 0x0000000a0e0e4981 */ /* 0x000f34000c1e1100 */
[----:B------:R-:W0:Y:S01]  /*0720*/  @P5 LDC.64 R20, c[0x0][0x380] ;  /* 0x0000e000ff145b82 */ /* 0x000e220000000a00 */
[----:B--2---:R-:W-:-:S02]  /*0730*/  @P0 VIMNMX.U16x2 R0, PT, PT, R0, R2, !PT ;  /* 0x0000000200000248 */ /* 0x004fc40007fe0200 */
[----:B------:R-:W-:-:S04]  /*0740*/  @P5 IADD3 R2, PT, PT, R25, 0x6, R6 ;  /* 0x0000000619025810 */ /* 0x000fc80007ffe006 */
[----:B------:R-:W-:-:S05]  /*0750*/  @P5 VIMNMX.RELU R2, PT, PT, R2, UR6, PT ;  /* 0x0000000602025c48 */ /* 0x000fca000bfe1100 */
[----:B------:R-:W-:-:S05]  /*0760*/  @P5 IMAD.SHL.U32 R2, R2, 0x4, RZ ;  /* 0x0000000402025824 */ /* 0x000fca00078e00ff */
[----:B0-----:R-:W-:Y:S02]  /*0770*/  @P5 IADD3 R20, P1, P6, R11, R20, R2 ;  /* 0x000000140b145210 */ /* 0x001fe40007e3e002 */
[----:B------:R-:W2:Y:S02]  /*0780*/  LDG.E.U8 R2, desc[UR10][R32.64+0x7] ;  /* 0x0000070a20027981 */ /* 0x000ea4000c1e1100 */
[----:B------:R-:W-:Y:S02]  /*0790*/  @P5 IADD3.X R21, PT, PT, R26, R21, RZ, P1, P6 ;  /* 0x000000151a155210 */ /* 0x000fe40000fec4ff */
[----:B------:R-:W-:Y:S02]  /*07a0*/  @P0 PRMT R7, R0, 0x7610, R7 ;  /* 0x0000761000070816 */ /* 0x000fe40000000007 */
[----:B------:R-:W-:Y:S01]  /*07b0*/  ISETP.NE.AND P0, PT, R27, RZ, PT ;  /* 0x000000ff1b00720c */ /* 0x000fe20003f05270 */
[----:B------:R-:W5:-:S12]  /*07c0*/  @P5 LDG.E.U8 R20, desc[UR10][R20.64] ;  /* 0x0000000a14145981 */ /* 0x000f58000c1e1100 */
[----:B------:R-:W3:Y:S01]  /*07d0*/  @P0 LDG.E.U8 R0, desc[UR10][R30.64] ;  /* 0x0000000a1e000981 */ /* 0x000ee2000c1e1100 */
[----:B--2---:R-:W-:-:S13]  /*07e0*/  ISETP.NE.AND P6, PT, R2, RZ, PT ;  /* 0x000000ff0200720c */ /* 0x004fda0003fc5270 */
[----:B------:R-:W0:Y:S01]  /*07f0*/  @P6 LDC.64 R22, c[0x0][0x380] ;  /* 0x0000e000ff166b82 */ /* 0x000e220000000a00 */
[----:B------:R-:W-:-:S04]  /*0800*/  @P6 IADD3 R2, PT, PT, R25, 0x7, R6 ;  /* 0x0000000719026810 */ /* 0x000fc80007ffe006 */
[----:B------:R-:W-:-:S05]  /*0810*/  @P6 VIMNMX.RELU R2, PT, PT, R2, UR6, PT ;  /* 0x0000000602026c48 */ /* 0x000fca000bfe1100 */
[----:B------:R-:W-:-:S05]  /*0820*/  @P6 IMAD.SHL.U32 R2, R2, 0x4, RZ ;  /* 0x0000000402026824 */ /* 0x000fca00078e00ff */
[----:B0-----:R-:W-:-:S04]  /*0830*/  @P6 IADD3 R22, P1, P2, R11, R22, R2 ;  /* 0x000000160b166210 */ /* 0x001fc80007a3e002 */
[----:B------:R-:W-:Y:S02]  /*0840*/  @P6 IADD3.X R23, PT, PT, R26, R23, RZ, P1, P2 ;  /* 0x000000171a176210 */ /* 0x000fe40000fe44ff */
[----:B------:R-:W-:Y:S02]  /*0850*/  ISETP.NE.AND P1, PT, R28, RZ, PT ;  /* 0x000000ff1c00720c */ /* 0x000fe40003f25270 */
[----:B------:R-:W-:Y:S01]  /*0860*/  ISETP.NE.AND P2, PT, R29, RZ, PT ;  /* 0x000000ff1d00720c */ /* 0x000fe20003f45270 */
[----:B------:R-:W2:Y:S10]  /*0870*/  @P6 LDG.E.U8 R22, desc[UR10][R22.64] ;  /* 0x0000000a16166981 */ /* 0x000eb4000c1e1100 */
[----:B------:R-:W4:Y:S04]  /*0880*/  @P1 LDG.E.U8 R18, desc[UR10][R18.64] ;  /* 0x0000000a12121981 */ /* 0x000f28000c1e1100 */
[----:B------:R-:W5:Y:S01]  /*0890*/  @P2 LDG.E.U8 R12, desc[UR10][R12.64] ;  /* 0x0000000a0c0c2981 */ /* 0x000f62000c1e1100 */
[----:B------:R-:W-:-:S04]  /*08a0*/  @P0 LOP3.LUT R2, R7, 0xff, RZ, 0xc0, !PT ;  /* 0x000000ff07020812 */ /* 0x000fc800078ec0ff */
[----:B---3--:R-:W-:-:S04]  /*08b0*/  @P0 VIMNMX.U16x2 R0, PT, PT, R0, R2, !PT ;  /* 0x0000000200000248 */ /* 0x008fc80007fe0200 */
[----:B------:R-:W-:-:S04]  /*08c0*/  @P0 PRMT R7, R0, 0x7610, R7 ;  /* 0x0000761000070816 */ /* 0x000fc80000000007 */
[----:B------:R-:W-:Y:S01]  /*08d0*/  @P1 LOP3.LUT R0, R7, 0xff, RZ, 0xc0, !PT ;  /* 0x000000ff07001812 */ /* 0x000fe200078ec0ff */
[----:B------:R-:W-:-:S05]  /*08e0*/  VIADD R25, R25, 0x8 ;  /* 0x0000000819197836 */ /* 0x000fca0000000000 */
[----:B------:R-:W-:Y:S02]  /*08f0*/  ISETP.NE.AND P0, PT, R25, UR4, PT ;  /* 0x0000000419007c0c */ /* 0x000fe4000bf05270 */
[----:B----4-:R-:W-:-:S04]  /*0900*/  @P1 VIMNMX.U16x2 R0, PT, PT, R18, R0, !PT ;  /* 0x0000000012001248 */ /* 0x010fc80007fe0200 */
[----:B------:R-:W-:-:S04]  /*0910*/  @P1 PRMT R7, R0, 0x7610, R7 ;  /* 0x0000761000071816 */ /* 0x000fc80000000007 */
[----:B------:R-:W-:-:S04]  /*0920*/  @P2 LOP3.LUT R0, R7, 0xff, RZ, 0xc0, !PT ;  /* 0x000000ff07002812 */ /* 0x000fc800078ec0ff */
[----:B-----5:R-:W-:-:S04]  /*0930*/  @P2 VIMNMX.U16x2 R0, PT, PT, R12, R0, !PT ;  /* 0x000000000c002248 */ /* 0x020fc80007fe0200 */
[----:B------:R-:W-:-:S04]  /*0940*/  @P2 PRMT R7, R0, 0x7610, R7 ;  /* 0x0000761000072816 */ /* 0x000fc80000000007 */
[----:B------:R-:W-:-:S04]  /*0950*/  @P3 LOP3.LUT R0, R7, 0xff, RZ, 0xc0, !PT ;  /* 0x000000ff07003812 */ /* 0x000fc800078ec0ff */
[----:B------:R-:W-:-:S04]  /*0960*/  @P3 VIMNMX.U16x2 R0, PT, PT, R16, R0, !PT ;  /* 0x0000000010003248 */ /* 0x000fc80007fe0200 */
        /* <DEDUP_REMOVED lines=8> */
[----:B--2---:R-:W-:-:S04]  /*09f0*/  @P6 VIMNMX.U16x2 R0, PT, PT, R22, R0, !PT ;  /* 0x0000000016006248 */ /* 0x004fc80007fe0200 */
[----:B------:R-:W-:Y:S01]  /*0a00*/  @P6 PRMT R7, R0, 0x7610, R7 ;  /* 0x0000761000076816 */ /* 0x000fe20000000007 */
[----:B------:R-:W-:Y:S06]  /*0a10*/  @P0 BRA `(.L_x_21) ;  /* 0xfffffff8004c0947 */ /* 0x000fec000383ffff */
[----:B------:R-:W-:-:S07]  /*0a20*/  IMAD.U32 R17, RZ, RZ, UR4 ;  /* 0x00000004ff117e24 */ /* 0x000fce000f8e00ff */
.L_x_20:
        /* <DEDUP_REMOVED lines=8> */
[----:B0-----:R-:W-:-:S05]  /*0ab0*/  IADD3 R12, P0, PT, R12, UR12, RZ ;  /* 0x0000000c0c0c7c10 */ /* 0x001fca000ff1e0ff */
[----:B------:R-:W-:Y:S01]  /*0ac0*/  IMAD.X R13, RZ, RZ, UR13, P0 ;  /* 0x0000000dff0d7e24 */ /* 0x000fe200080e06ff */
[----:B------:R-:W-:-:S04]  /*0ad0*/  IADD3 R22, P0, P1, R17, UR12, R9 ;  /* 0x0000000c11167c10 */ /* 0x000fc8000f91e009 */
[----:B------:R-:W2:Y:S01]  /*0ae0*/  LDG.E.U8 R12, desc[UR10][R12.64] ;  /* 0x0000000a0c0c7981 */ /* 0x000ea2000c1e1100 */
[----:B------:R-:W-:-:S05]  /*0af0*/  IADD3.X R23, PT, PT, RZ, UR13, RZ, P0, P1 ;  /* 0x0000000dff177c10 */ /* 0x000fca00087e24ff */
[----:B------:R-:W3:Y:S04]  /*0b00*/  LDG.E.U8 R0, desc[UR10][R22.64+0x1] ;  /* 0x0000010a16007981 */ /* 0x000ee8000c1e1100 */
[----:B------:R-:W4:Y:S04]  /*0b10*/  LDG.E.U8 R2, desc[UR10][R22.64+0x2] ;  /* 0x0000020a16027981 */ /* 0x000f28000c1e1100 */
[----:B------:R-:W5:Y:S01]  /*0b20*/  LDG.E.U8 R16, desc[UR10][R22.64+0x3] ;  /* 0x0000030a16107981 */ /* 0x000f62000c1e1100 */
[----:B--2---:R-:W-:Y:S02]  /*0b30*/  ISETP.NE.AND P3, PT, R12, RZ, PT ;  /* 0x000000ff0c00720c */ /* 0x004fe40003f65270 */
[----:B---3--:R-:W-:-:S02]  /*0b40*/  ISETP.NE.AND P2, PT, R0, RZ, PT ;  /* 0x000000ff0000720c */ /* 0x008fc40003f45270 */
[----:B----4-:R-:W-:-:S09]  /*0b50*/  ISETP.NE.AND P1, PT, R2, RZ, PT ;  /* 0x000000ff0200720c */ /* 0x010fd20003f25270 */
[----:B------:R-:W0:Y:S01]  /*0b60*/  @P3 LDC.64 R14, c[0x0][0x380] ;  /* 0x0000e000ff0e3b82 */ /* 0x000e220000000a00 */
[----:B------:R-:W-:Y:S02]  /*0b70*/  @P3 VIADDMNMX.RELU R0, R6, R17, UR6, PT ;  /* 0x0000000606003e46 */ /* 0x000fe4000b801111 */
[----:B-----5:R-:W-:Y:S02]  /*0b80*/  ISETP.NE.AND P0, PT, R16, RZ, PT ;  /* 0x000000ff1000720c */ /* 0x020fe40003f05270 */
[----:B------:R-:W-:Y:S01]  /*0b90*/  @P2 IADD3 R2, PT, PT, R17, 0x1, R6 ;  /* 0x0000000111022810 */ /* 0x000fe20007ffe006 */
[----:B------:R-:W-:Y:S02]  /*0ba0*/  @P3 IMAD.SHL.U32 R0, R0, 0x4, RZ ;  /* 0x0000000400003824 */ /* 0x000fe400078e00ff */
[----:B------:R-:W1:Y:S01]  /*0bb0*/  @P2 LDC.64 R18, c[0x0][0x380] ;  /* 0x0000e000ff122b82 */ /* 0x000e620000000a00 */
[----:B------:R-:W-:-:S05]  /*0bc0*/  @P2 VIMNMX.RELU R2, PT, PT, R2, UR6, PT ;  /* 0x0000000602022c48 */ /* 0x000fca000bfe1100 */
[----:B------:R-:W-:Y:S02]  /*0bd0*/  @P2 IMAD.SHL.U32 R2, R2, 0x4, RZ ;  /* 0x0000000402022824 */ /* 0x000fe400078e00ff */
[----:B------:R-:W2:Y:S01]  /*0be0*/  @P1 LDC.64 R12, c[0x0][0x380] ;  /* 0x0000e000ff0c1b82 */ /* 0x000ea20000000a00 */
[----:B0-----:R-:W-:-:S04]  /*0bf0*/  @P3 IADD3 R20, P4, P5, R11, R14, R0 ;  /* 0x0000000e0b143210 */ /* 0x001fc80007d9e000 */
[----:B------:R-:W-:-:S03]  /*0c00*/  @P3 IADD3.X R21, PT, PT, R26, R15, RZ, P4, P5 ;  /* 0x0000000f1a153210 */ /* 0x000fc600027ea4ff */
[----:B------:R-:W0:Y:S01]  /*0c10*/  @P0 LDC.64 R14, c[0x0][0x380] ;  /* 0x0000e000ff0e0b82 */ /* 0x000e220000000a00 */
[----:B-1----:R-:W-:Y:S01]  /*0c20*/  @P2 IADD3 R18, P4, P5, R11, R18, R2 ;  /* 0x000000120b122210 */ /* 0x002fe20007d9e002 */
[----:B------:R-:W3:Y:S01]  /*0c30*/  @P3 LDG.E.U8 R0, desc[UR10][R20.64] ;  /* 0x0000000a14003981 */ /* 0x000ee2000c1e1100 */
[----:B------:R-:W-:Y:S02]  /*0c40*/  @P1 IADD3 R2, PT, PT, R17, 0x2, R6 ;  /* 0x0000000211021810 */ /* 0x000fe40007ffe006 */
[----:B------:R-:W-:Y:S02]  /*0c50*/  @P2 IADD3.X R19, PT, PT, R26, R19, RZ, P4, P5 ;  /* 0x000000131a132210 */ /* 0x000fe400027ea4ff */
[----:B------:R-:W-:-:S05]  /*0c60*/  @P1 VIMNMX.RELU R2, PT, PT, R2, UR6, PT ;  /* 0x0000000602021c48 */ /* 0x000fca000bfe1100 */
[----:B------:R-:W-:Y:S02]  /*0c70*/  @P1 IMAD.SHL.U32 R16, R2, 0x4, RZ ;  /* 0x0000000402101824 */ /* 0x000fe400078e00ff */
[----:B------:R-:W4:Y:S03]  /*0c80*/  @P2 LDG.E.U8 R2, desc[UR10][R18.64] ;  /* 0x0000000a12022981 */ /* 0x000f26000c1e1100 */
[----:B--2---:R-:W-:Y:S02]  /*0c90*/  @P1 IADD3 R12, P4, P5, R11, R12, R16 ;  /* 0x0000000c0b0c1210 */ /* 0x004fe40007d9e010 */
[----:B------:R-:W-:Y:S02]  /*0ca0*/  @P0 IADD3 R16, PT, PT, R17, 0x3, R6 ;  /* 0x0000000311100810 */ /* 0x000fe40007ffe006 */
[----:B------:R-:W-:Y:S02]  /*0cb0*/  @P1 IADD3.X R13, PT, PT, R26, R13, RZ, P4, P5 ;  /* 0x0000000d1a0d1210 */ /* 0x000fe400027ea4ff */
[----:B------:R-:W-:-:S03]  /*0cc0*/  @P0 VIMNMX.RELU R16, PT, PT, R16, UR6, PT ;  /* 0x0000000610100c48 */ /* 0x000fc6000bfe1100 */
[----:B------:R-:W2:Y:S02]  /*0cd0*/  @P1 LDG.E.U8 R12, desc[UR10][R12.64] ;  /* 0x0000000a0c0c1981 */ /* 0x000ea4000c1e1100 */
[----:B------:R-:W-:-:S05]  /*0ce0*/  @P0 IMAD.SHL.U32 R16, R16, 0x4, RZ ;  /* 0x0000000410100824 */ /* 0x000fca00078e00ff */
[----:B0-----:R-:W-:-:S04]  /*0cf0*/  @P0 IADD3 R14, P4, P5, R11, R14, R16 ;  /* 0x0000000e0b0e0210 */ /* 0x001fc80007d9e010 */
[----:B------:R-:W-:-:S05]  /*0d00*/  @P0 IADD3.X R15, PT, PT, R26, R15, RZ, P4, P5 ;  /* 0x0000000f1a0f0210 */ /* 0x000fca00027ea4ff */
[----:B------:R-:W5:Y:S01]  /*0d10*/  @P0 LDG.E.U8 R14, desc[UR10][R14.64] ;  /* 0x0000000a0e0e0981 */ /* 0x000f62000c1e1100 */
[----:B------:R-:W-:Y:S01]  /*0d20*/  @P3 LOP3.LUT R16, R7, 0xff, RZ, 0xc0, !PT ;  /* 0x000000ff07103812 */ /* 0x000fe200078ec0ff */
[----:B------:R-:W-:-:S03]  /*0d30*/  VIADD R17, R17, 0x4 ;  /* 0x0000000411117836 */ /* 0x000fc60000000000 */
[----:B---3--:R-:W-:-:S04]  /*0d40*/  @P3 VIMNMX.U16x2 R0, PT, PT, R0, R16, !PT ;  /* 0x0000001000003248 */ /* 0x008fc80007fe0200 */
[----:B------:R-:W-:-:S04]  /*0d50*/  @P3 PRMT R7, R0, 0x7610, R7 ;  /* 0x0000761000073816 */ /* 0x000fc80000000007 */
[----:B------:R-:W-:-:S04]  /*0d60*/  @P2 LOP3.LUT R0, R7, 0xff, RZ, 0xc0, !PT ;  /* 0x000000ff07002812 */ /* 0x000fc800078ec0ff */
[----:B----4-:R-:W-:-:S04]  /*0d70*/  @P2 VIMNMX.U16x2 R0, PT, PT, R2, R0, !PT ;  /* 0x0000000002002248 */ /* 0x010fc80007fe0200 */
[----:B------:R-:W-:-:S04]  /*0d80*/  @P2 PRMT R7, R0, 0x7610, R7 ;  /* 0x0000761000072816 */ /* 0x000fc80000000007 */
[----:B------:R-:W-:-:S04]  /*0d90*/  @P1 LOP3.LUT R0, R7, 0xff, RZ, 0xc0, !PT ;  /* 0x000000ff07001812 */ /* 0x000fc800078ec0ff */
[----:B--2---:R-:W-:-:S04]  /*0da0*/  @P1 VIMNMX.U16x2 R0, PT, PT, R12, R0, !PT ;  /* 0x000000000c001248 */ /* 0x004fc80007fe0200 */
[----:B------:R-:W-:-:S04]  /*0db0*/  @P1 PRMT R7, R0, 0x7610, R7 ;  /* 0x0000761000071816 */ /* 0x000fc80000000007 */
[----:B------:R-:W-:-:S04]  /*0dc0*/  @P0 LOP3.LUT R0, R7, 0xff, RZ, 0xc0, !PT ;  /* 0x000000ff07000812 */ /* 0x000fc800078ec0ff */
[----:B-----5:R-:W-:-:S04]  /*0dd0*/  @P0 VIMNMX.U16x2 R0, PT, PT, R14, R0, !PT ;  /* 0x000000000e000248 */ /* 0x020fc80007fe0200 */
[----:B------:R-:W-:-:S07]  /*0de0*/  @P0 PRMT R7, R0, 0x7610, R7 ;  /* 0x0000761000070816 */ /* 0x000fce0000000007 */
.L_x_23:
[----:B------:R-:W-:Y:S05]  /*0df0*/  BRA.U !UP1, `(.L_x_22) ;  /* 0x0000000109cc7547 */ /* 0x000fea000b800000 */
[----:B------:R-:W0:Y:S01]  /*0e00*/  LDCU UR9, c[0x0][0x3b0] ;  /* 0x00007600ff0977ac */ /* 0x000e220008000800 */
[----:B------:R-:W-:Y:S02]  /*0e10*/  UISETP.NE.AND UP0, UPT, UR8, 0x1, UPT ;  /* 0x000000010800788c */ /* 0x000fe4000bf05270 */
[----:B0-----:R-:W-:-:S07]  /*0e20*/  ULOP3.LUT UP1, URZ, UR9, 0x1, URZ, 0xc0, !UPT ;  /* 0x0000000109ff7892 */ /* 0x001fce000f82c0ff */
        /* <DEDUP_REMOVED lines=8> */
[----:B------:R-:W3:Y:S01]  /*0eb0*/  LDG.E.U8 R20, desc[UR10][R20.64+0x1] ;  /* 0x0000010a14147981 */ /* 0x000ee2000c1e1100 */
[----:B--2---:R-:W-:Y:S02]  /*0ec0*/  ISETP.NE.AND P1, PT, R18, RZ, PT ;  /* 0x000000ff1200720c */ /* 0x004fe40003f25270 */
[----:B---3--:R-:W-:-:S11]  /*0ed0*/  ISETP.NE.AND P0, PT, R20, RZ, PT ;  /* 0x000000ff1400720c */ /* 0x008fd60003f05270 */
[----:B------:R-:W0:Y:S01]  /*0ee0*/  @P1 LDC.64 R14, c[0x0][0x380] ;  /* 0x0000e000ff0e1b82 */ /* 0x000e220000000a00 */
[----:B------:R-:W-:-:S05]  /*0ef0*/  @P1 VIADDMNMX.RELU R0, R6, R17, UR6, PT ;  /* 0x0000000606001e46 */ /* 0x000fca000b801111 */
[----:B------:R-:W-:Y:S01]  /*0f00*/  @P1 IMAD.SHL.U32 R0, R0, 0x4, RZ ;  /* 0x0000000400001824 */ /* 0x000fe200078e00ff */
[----:B------:R-:W-:Y:S01]  /*0f10*/  @P0 IADD3 R2, PT, PT, R17, 0x1, R6 ;  /* 0x0000000111020810 */ /* 0x000fe20007ffe006 */
[----:B------:R-:W1:Y:S03]  /*0f20*/  @P0 LDC.64 R12, c[0x0][0x380] ;  /* 0x0000e000ff0c0b82 */ /* 0x000e660000000a00 */
[----:B------:R-:W-:-:S05]  /*0f30*/  @P0 VIMNMX.RELU R2, PT, PT, R2, UR6, PT ;  /* 0x0000000602020c48 */ /* 0x000fca000bfe1100 */
[----:B------:R-:W-:Y:S01]  /*0f40*/  @P0 IMAD.SHL.U32 R2, R2, 0x4, RZ ;  /* 0x0000000402020824 */ /* 0x000fe200078e00ff */
[----:B0-----:R-:W-:-:S04]  /*0f50*/  @P1 IADD3 R14, P2, P3, R11, R14, R0 ;  /* 0x0000000e0b0e1210 */ /* 0x001fc80007b5e000 */
[----:B------:R-:W-:-:S05]  /*0f60*/  @P1 IADD3.X R15, PT, PT, R26, R15, RZ, P2, P3 ;  /* 0x0000000f1a0f1210 */ /* 0x000fca00017e64ff */
[----:B------:R-:W2:Y:S01]  /*0f70*/  @P1 LDG.E.U8 R0, desc[UR10][R14.64] ;  /* 0x0000000a0e001981 */ /* 0x000ea2000c1e1100 */
[----:B-1----:R-:W-:-:S04]  /*0f80*/  @P0 IADD3 R12, P2, P3, R11, R12, R2 ;  /* 0x0000000c0b0c0210 */ /* 0x002fc80007b5e002 */
[----:B------:R-:W-:-:S05]  /*0f90*/  @P0 IADD3.X R13, PT, PT, R26, R13, RZ, P2, P3 ;  /* 0x0000000d1a0d0210 */ /* 0x000fca00017e64ff */
[----:B------:R-:W3:Y:S01]  /*0fa0*/  @P0 LDG.E.U8 R12, desc[UR10][R12.64] ;  /* 0x0000000a0c0c0981 */ /* 0x000ee2000c1e1100 */
[----:B------:R-:W-:Y:S01]  /*0fb0*/  @P1 LOP3.LUT R2, R7, 0xff, RZ, 0xc0, !PT ;  /* 0x000000ff07021812 */ /* 0x000fe200078ec0ff */
[----:B------:R-:W-:-:S03]  /*0fc0*/  VIADD R17, R17, 0x2 ;  /* 0x0000000211117836 */ /* 0x000fc60000000000 */
[----:B--2---:R-:W-:-:S04]  /*0fd0*/  @P1 VIMNMX.U16x2 R0, PT, PT, R0, R2, !PT ;  /* 0x0000000200001248 */ /* 0x004fc80007fe0200 */
[----:B------:R-:W-:-:S04]  /*0fe0*/  @P1 PRMT R7, R0, 0x7610, R7 ;  /* 0x0000761000071816 */ /* 0x000fc80000000007 */
[----:B------:R-:W-:-:S04]  /*0ff0*/  @P0 LOP3.LUT R0, R7, 0xff, RZ, 0xc0, !PT ;  /* 0x000000ff07000812 */ /* 0x000fc800078ec0ff */
[----:B---3--:R-:W-:-:S04]  /*1000*/  @P0 VIMNMX.U16x2 R0, PT, PT, R12, R0, !PT ;  /* 0x000000000c000248 */ /* 0x008fc80007fe0200 */
[----:B------:R-:W-:-:S07]  /*1010*/  @P0 PRMT R7, R0, 0x7610, R7 ;  /* 0x0000761000070816 */ /* 0x000fce0000000007 */
.L_x_24:
        /* <DEDUP_REMOVED lines=8> */
[----:B------:R-:W0:Y:S01]  /*10a0*/  LDCU.64 UR12, c[0x0][0x380] ;  /* 0x00007000ff0c77ac */ /* 0x000e220008000a00 */
[----:B------:R-:W-:-:S05]  /*10b0*/  VIADDMNMX.RELU R17, R6, R17, UR6, PT ;  /* 0x0000000606117e46 */ /* 0x000fca000b801111 */
[----:B------:R-:W-:-:S05]  /*10c0*/  IMAD.SHL.U32 R12, R17, 0x4, RZ ;  /* 0x00000004110c7824 */ /* 0x000fca00078e00ff */
[----:B0-----:R-:W-:-:S04]  /*10d0*/  IADD3 R12, P0, P1, R11, UR12, R12 ;  /* 0x0000000c0b0c7c10 */ /* 0x001fc8000f91e00c */
[----:B------:R-:W-:-:S05]  /*10e0*/  IADD3.X R13, PT, PT, R26, UR13, RZ, P0, P1 ;  /* 0x0000000d1a0d7c10 */ /* 0x000fca00087e24ff */
[----:B------:R-:W2:Y:S01]  /*10f0*/  LDG.E.U8 R12, desc[UR10][R12.64] ;  /* 0x0000000a0c0c7981 */ /* 0x000ea2000c1e1100 */
[----:B------:R-:W-:-:S04]  /*1100*/  LOP3.LUT R0, R7, 0xff, RZ, 0xc0, !PT ;  /* 0x000000ff07007812 */ /* 0x000fc800078ec0ff */
[----:B--2---:R-:W-:-:S04]  /*1110*/  VIMNMX.U16x2 R0, PT, PT, R12, R0, !PT ;  /* 0x000000000c007248 */ /* 0x004fc80007fe0200 */
[----:B------:R-:W-:-:S07]  /*1120*/  PRMT R7, R0, 0x7610, R7 ;  /* 0x0000761000077816 */ /* 0x000fce0000000007 */
.L_x_22:
[----:B------:R-:W-:-:S13]  /*1130*/  ISETP.NE.AND P0, PT, R24, RZ, PT ;  /* 0x000000ff1800720c */ /* 0x000fda0003f05270 */
[----:B------:R-:W-:Y:S05]  /*1140*/  @P0 BRA `(.L_x_25) ;  /* 0xfffffff000440947 */ /* 0x000fea000383ffff */
[----:B------:R-:W0:Y:S02]  /*1150*/  LDCU.64 UR12, c[0x0][0x390] ;  /* 0x00007200ff0c77ac */ /* 0x000e240008000a00 */
[----:B0-----:R-:W-:Y:S01]  /*1160*/  IADD3 R10, P0, P1, R3, UR12, R8 ;  /* 0x0000000c030a7c10 */ /* 0x001fe2000f91e008 */
[----:B------:R-:W-:-:S03]  /*1170*/  VIADD R8, R8, 0x1 ;  /* 0x0000000108087836 */ /* 0x000fc60000000000 */
[----:B------:R-:W-:Y:S02]  /*1180*/  IADD3.X R11, PT, PT, R4, UR13, RZ, P0, P1 ;  /* 0x0000000d040b7c10 */ /* 0x000fe400087e24ff */
[----:B------:R-:W-:-:S03]  /*1190*/  ISETP.NE.AND P0, PT, R8, 0x4, PT ;  /* 0x000000040800780c */ /* 0x000fc60003f05270 */
[----:B------:R0:W-:Y:S10]  /*11a0*/  STG.E.U8 desc[UR10][R10.64], R7 ;  /* 0x000000070a007986 */ /* 0x0001f4000c10110a */
[----:B------:R-:W-:Y:S05]  /*11b0*/  @!P0 EXIT ;  /* 0x000000000000894d */ /* 0x000fea0003800000 */
[----:B------:R-:W-:Y:S05]  /*11c0*/  BRA `(.L_x_26) ;  /* 0xfffffff0001c7947 */ /* 0x000fea000383ffff */
.L_x_19:
[----:B------:R-:W0:Y:S02]  /*11d0*/  LDCU.64 UR8, c[0x0][0x390] ;  /* 0x00007200ff0877ac */ /* 0x000e240008000a00 */
[----:B0-----:R-:W-:-:S04]  /*11e0*/  IADD3 R2, P0, PT, R3, UR8, RZ ;  /* 0x0000000803027c10 */ /* 0x001fc8000ff1e0ff */
[----:B------:R-:W-:-:S05]  /*11f0*/  IADD3.X R3, PT, PT, R4, UR9, RZ, P0, !PT ;  /* 0x0000000904037c10 */ /* 0x000fca00087fe4ff */
[----:B------:R-:W-:Y:S04]  /*1200*/  STG.E.U8 desc[UR10][R2.64], RZ ;  /* 0x000000ff02007986 */ /* 0x000fe8000c10110a */
[----:B------:R-:W-:Y:S04]  /*1210*/  STG.E.U8 desc[UR10][R2.64+0x1], RZ ;  /* 0x000001ff02007986 */ /* 0x000fe8000c10110a */
[----:B------:R-:W-:Y:S04]  /*1220*/  STG.E.U8 desc[UR10][R2.64+0x2], RZ ;  /* 0x000002ff02007986 */ /* 0x000fe8000c10110a */
[----:B------:R-:W-:Y:S01]  /*1230*/  STG.E.U8 desc[UR10][R2.64+0x3], RZ ;  /* 0x000003ff02007986 */ /* 0x000fe2000c10110a */
[----:B------:R-:W-:Y:S05]  /*1240*/  EXIT ;  /* 0x000000000000794d */ /* 0x000fea0003800000 */
.L_x_18:
        /* <DEDUP_REMOVED lines=8> */
.L_x_27:
        /* <DEDUP_REMOVED lines=11> */
.L_x_78:


//--------------------- .text._Z24nppiDilate_8u_C1R_kernelPKhiPhiiiS0_iiii --------------------------
	.section	.text._Z24nppiDilate_8u_C1R_kernelPKhiPhiiiS0_iiii,"ax",@progbits
	.align	128
        .global         _Z24nppiDilate_8u_C1R_kernelPKhiPhiiiS0_iiii
        .type           _Z24nppiDilate_8u_C1R_kernelPKhiPhiiiS0_iiii,@function
        .size           _Z24nppiDilate_8u_C1R_kernelPKhiPhiiiS0_iiii,(.L_x_79 - _Z24nppiDilate_8u_C1R_kernelPKhiPhiiiS0_iiii)
        .other          _Z24nppiDilate_8u_C1R_kernelPKhiPhiiiS0_iiii,@"STO_CUDA_ENTRY STV_DEFAULT"
_Z24nppiDilate_8u_C1R_kernelPKhiPhiiiS0_iiii:
.text._Z24nppiDilate_8u_C1R_kernelPKhiPhiiiS0_iiii:
        /* <DEDUP_REMOVED lines=15> */
[----:B------:R-:W-:Y:S01]  /*00f0*/  PRMT R3, RZ, 0x7610, R3 ;  /* 0x00007610ff037816 */ /* 0x000fe20000000003 */
[----:B------:R-:W1:Y:S01]  /*0100*/  LDCU.64 UR10, c[0x0][0x358] ;  /* 0x00006b00ff0a77ac */ /* 0x000e620008000a00 */
[----:B0-----:R-:W-:-:S09]  /*0110*/  UISETP.GE.AND UP0, UPT, UR4, 0x1, UPT ;  /* 0x000000010400788c */ /* 0x001fd2000bf06270 */
[----:B-1----:R-:W-:Y:S05]  /*0120*/  BRA.U !UP0, `(.L_x_28) ;  /* 0x0000000d08b47547 */ /* 0x002fea000b800000 */
[----:B------:R-:W0:Y:S02]  /*0130*/  LDCU UR4, c[0x0][0x3b0] ;  /* 0x00007600ff0477ac */ /* 0x000e240008000800 */
[----:B0-----:R-:W-:-:S09]  /*0140*/  UISETP.GE.AND UP0, UPT, UR4, 0x1, UPT ;  /* 0x000000010400788c */ /* 0x001fd2000bf06270 */
[----:B------:R-:W-:Y:S05]  /*0150*/  BRA.U !UP0, `(.L_x_28) ;  /* 0x0000000d08a87547 */ /* 0x000fea000b800000 */
[----:B------:R-:W0:Y:S01]  /*0160*/  LDCU UR8, c[0x0][0x3b8] ;  /* 0x00007700ff0877ac */ /* 0x000e220008000800 */
[----:B------:R-:W-:Y:S01]  /*0170*/  PRMT R3, RZ, 0x7610, R3 ;  /* 0x00007610ff037816 */ /* 0x000fe20000000003 */
        /* <DEDUP_REMOVED lines=9> */
.L_x_34:
        /* <DEDUP_REMOVED lines=9> */
[----:B------:R-:W-:Y:S02]  /*02a0*/  SHF.R.S32.HI R26, RZ, 0x1f, R11 ;  /* 0x0000001fff1a7819 */ /* 0x000fe4000001140b */
[----:B------:R-:W-:Y:S01]  /*02b0*/  P2R R10, PR, RZ, 0x1 ;  /* 0x00000001ff0a7803 */ /* 0x000fe20000000000 */
[----:B------:R-:W-:Y:S08]  /*02c0*/  BRA.U !UP0, `(.L_x_29) ;  /* 0x0000000508a07547 */ /* 0x000ff0000b800000 */
[----:B------:R-:W-:Y:S01]  /*02d0*/  IMAD.MOV.U32 R28, RZ, RZ, RZ ;  /* 0x000000ffff1c7224 */ /* 0x000fe200078e00ff */
[----:B------:R-:W0:Y:S06]  /*02e0*/  LDCU.64 UR14, c[0x0][0x3a8] ;  /* 0x00007500ff0e77ac */ /* 0x000e2c0008000a00 */
.L_x_30:
[----:B------:R-:W-:-:S05]  /*02f0*/  IMAD.IADD R32, R8, 0x1, R28 ;  /* 0x0000000108207824 */ /* 0x000fca00078e021c */
[----:B0-----:R-:W-:-:S05]  /*0300*/  IADD3 R32, P0, PT, R32, UR14, RZ ;  /* 0x0000000e20207c10 */ /* 0x001fca000ff1e0ff */
[----:B------:R-:W-:-:S05]  /*0310*/  IMAD.X R33, RZ, RZ, UR15, P0 ;  /* 0x0000000fff217e24 */ /* 0x000fca00080e06ff */
[----:B------:R-:W2:Y:S04]  /*0320*/  LDG.E.U8 R13, desc[UR10][R32.64] ;  /* 0x0000000a200d7981 */ /* 0x000ea8000c1e1100 */
[----:B------:R-:W3:Y:S04]  /*0330*/  LDG.E.U8 R0, desc[UR10][R32.64+0x1] ;  /* 0x0000010a20007981 */ /* 0x000ee8000c1e1100 */
[----:B------:R-:W4:Y:S04]  /*0340*/  LDG.E.U8 R2, desc[UR10][R32.64+0x2] ;  /* 0x0000020a20027981 */ /* 0x000f28000c1e1100 */
        /* <DEDUP_REMOVED lines=10> */
[----:B------:R-:W-:-:S05]  /*03f0*/  @P0 IADD3 R2, PT, PT, R28, 0x1, R7 ;  /* 0x000000011c020810 */ /* 0x000fca0007ffe007 */
[----:B------:R-:W1:Y:S01]  /*0400*/  @P0 LDC.64 R24, c[0x0][0x380] ;  /* 0x0000e000ff180b82 */ /* 0x000e620000000a00 */
[----:B------:R-:W-:Y:S02]  /*0410*/  @P0 VIMNMX.RELU R2, PT, PT, R2, UR9, PT ;  /* 0x0000000902020c48 */ /* 0x000fe4000bfe1100 */
[----:B------:R-:W-:-:S05]  /*0420*/  @P2 IADD3 R15, PT, PT, R28, 0x3, R7 ;  /* 0x000000031c0f2810 */ /* 0x000fca0007ffe007 */
[----:B------:R-:W2:Y:S01]  /*0430*/  @P1 LDC.64 R22, c[0x0][0x380] ;  /* 0x0000e000ff161b82 */ /* 0x000ea20000000a00 */
[----:B------:R-:W-:-:S07]  /*0440*/  @P2 VIMNMX.RELU R15, PT, PT, R15, UR9, PT ;  /* 0x000000090f0f2c48 */ /* 0x000fce000bfe1100 */
[----:B------:R-:W3:Y:S01]  /*0450*/  @P2 LDC.64 R12, c[0x0][0x380] ;  /* 0x0000e000ff0c2b82 */ /* 0x000ee20000000a00 */
[----:B0-----:R-:W-:Y:S02]  /*0460*/  @P5 IADD3 R30, P3, P4, R0, R30, R11 ;  /* 0x0000001e001e5210 */ /* 0x001fe40007c7e00b */
[----:B------:R-:W-:Y:S02]  /*0470*/  @P1 IADD3 R0, PT, PT, R28, 0x2, R7 ;  /* 0x000000021c001810 */ /* 0x000fe40007ffe007 */
[--C-:B------:R-:W-:Y:S02]  /*0480*/  @P5 IADD3.X R31, PT, PT, RZ, R31, R26.reuse, P3, P4 ;  /* 0x0000001fff1f5210 */ /* 0x100fe40001fe841a */
[----:B-1----:R-:W-:Y:S02]  /*0490*/  @P0 IADD3 R24, P3, P4, R2, R24, R11 ;  /* 0x0000001802180210 */ /* 0x002fe40007c7e00b */
[----:B------:R-:W-:Y:S02]  /*04a0*/  @P1 VIMNMX.RELU R2, PT, PT, R0, UR9, PT ;  /* 0x0000000900021c48 */ /* 0x000fe4000bfe1100 */
[----:B------:R-:W-:-:S02]  /*04b0*/  @P0 IADD3.X R25, PT, PT, RZ, R25, R26, P3, P4 ;  /* 0x00000019ff190210 */ /* 0x000fc40001fe841a */
[----:B------:R-:W-:Y:S02]  /*04c0*/  ISETP.NE.AND P0, PT, R16, RZ, PT ;  /* 0x000000ff1000720c */ /* 0x000fe40003f05270 */
[--C-:B--2---:R-:W-:Y:S02]  /*04d0*/  @P1 IADD3 R22, P3, P4, R2, R22, R11.reuse ;  /* 0x0000001602161210 */ /* 0x104fe40007c7e00b */
[----:B------:R-:W-:Y:S02]  /*04e0*/  P2R R0, PR, RZ, 0x1 ;  /* 0x00000001ff007803 */ /* 0x000fe40000000000 */
[----:B------:R-:W-:Y:S02]  /*04f0*/  @P1 IADD3.X R23, PT, PT, RZ, R23, R26, P3, P4 ;  /* 0x00000017ff171210 */ /* 0x000fe40001fe841a */
[----:B------:R-:W-:Y:S02]  /*0500*/  P2R R2, PR, RZ, 0x2 ;  /* 0x00000002ff027803 */ /* 0x000fe40000000000 */
[----:B---3--:R-:W-:-:S04]  /*0510*/  @P2 IADD3 R12, P3, P4, R15, R12, R11 ;  /* 0x0000000c0f0c2210 */ /* 0x008fc80007c7e00b */
[----:B------:R-:W-:Y:S02]  /*0520*/  @P2 IADD3.X R13, PT, PT, RZ, R13, R26, P3, P4 ;  /* 0x0000000dff0d2210 */ /* 0x000fe40001fe841a */
[----:B------:R-:W-:-:S03]  /*0530*/  ISETP.NE.AND P3, PT, R14, RZ, PT ;  /* 0x000000ff0e00720c */ /* 0x000fc60003f65270 */
[----:B------:R-:W2:Y:S10]  /*0540*/  @P2 LDG.E.U8 R12, desc[UR10][R12.64] ;  /* 0x0000000a0c0c2981 */ /* 0x000eb4000c1e1100 */
[----:B------:R-:W0:Y:S01]  /*0550*/  @P3 LDC.64 R14, c[0x0][0x380] ;  /* 0x0000e000ff0e3b82 */ /* 0x000e220000000a00 */
[----:B------:R-:W-:-:S04]  /*0560*/  @P3 IADD3 R16, PT, PT, R28, 0x4, R7 ;  /* 0x000000041c103810 */ /* 0x000fc80007ffe007 */
[----:B------:R-:W-:-:S04]  /*0570*/  @P3 VIMNMX.RELU R16, PT, PT, R16, UR9, PT ;  /* 0x0000000910103c48 */ /* 0x000fc8000bfe1100 */
[----:B0-----:R-:W-:Y:S02]  /*0580*/  @P3 IADD3 R14, P4, P5, R16, R14, R11 ;  /* 0x0000000e100e3210 */ /* 0x001fe40007d9e00b */
[----:B------:R-:W3:Y:S02]  /*0590*/  LDG.E.U8 R16, desc[UR10][R32.64+0x5] ;  /* 0x0000050a20107981 */ /* 0x000ee4000c1e1100 */
[----:B------:R-:W-:-:S05]  /*05a0*/  @P3 IADD3.X R15, PT, PT, RZ, R15, R26, P4, P5 ;  /* 0x0000000fff0f3210 */ /* 0x000fca00027ea41a */
[----:B------:R-:W4:Y:S01]  /*05b0*/  @P3 LDG.E.U8 R14, desc[UR10][R14.64] ;  /* 0x0000000a0e0e3981 */ /* 0x000f22000c1e1100 */
[----:B---3--:R-:W-:-:S13]  /*05c0*/  ISETP.NE.AND P4, PT, R16, RZ, PT ;  /* 0x000000ff1000720c */ /* 0x008fda0003f85270 */
[----:B------:R-:W0:Y:S01]  /*05d0*/  @P4 LDC.64 R16, c[0x0][0x380] ;  /* 0x0000e000ff104b82 */ /* 0x000e220000000a00 */
[----:B------:R-:W-:-:S04]  /*05e0*/  @P4 IADD3 R18, PT, PT, R28, 0x5, R7 ;  /* 0x000000051c124810 */ /* 0x000fc80007ffe007 */
[----:B------:R-:W-:-:S04]  /*05f0*/  @P4 VIMNMX.RELU R18, PT, PT, R18, UR9, PT ;  /* 0x0000000912124c48 */ /* 0x000fc8000bfe1100 */
[----:B0-----:R-:W-:Y:S02]  /*0600*/  @P4 IADD3 R16, P6, P5, R18, R16, R11 ;  /* 0x0000001012104210 */ /* 0x001fe40007dde00b */
[----:B------:R-:W3:Y:S02]  /*0610*/  LDG.E.U8 R18, desc[UR10][R32.64+0x6] ;  /* 0x0000060a20127981 */ /* 0x000ee4000c1e1100 */
[----:B------:R-:W-:-:S05]  /*0620*/  @P4 IADD3.X R17, PT, PT, RZ, R17, R26, P6, P5 ;  /* 0x00000011ff114210 */ /* 0x000fca00037ea41a */
[----:B------:R-:W5:Y:S01]  /*0630*/  @P4 LDG.E.U8 R16, desc[UR10][R16.64] ;  /* 0x0000000a10104981 */ /* 0x000f62000c1e1100 */
        /* <DEDUP_REMOVED lines=12> */
[----:B0-----:R-:W-:-:S04]  /*0700*/  @P6 IADD3 R20, P0, P1, R29, R20, R11 ;  /* 0x000000141d146210 */ /* 0x001fc8000791e00b */
[----:B------:R-:W-:Y:S02]  /*0710*/  @P6 IADD3.X R21, PT, PT, RZ, R21, R26, P0, P1 ;  /* 0x00000015ff156210 */ /* 0x000fe400007e241a */
[----:B------:R-:W-:Y:S02]  /*0720*/  ISETP.NE.AND P0, PT, R0, RZ, PT ;  /* 0x000000ff0000720c */ /* 0x000fe40003f05270 */
[----:B------:R-:W-:Y:S01]  /*0730*/  ISETP.NE.AND P1, PT, R2, RZ, PT ;  /* 0x000000ff0200720c */ /* 0x000fe20003f25270 */
[----:B------:R-:W3:Y:S10]  /*0740*/  @P6 LDG.E.U8 R20, desc[UR10][R20.64] ;  /* 0x0000000a14146981 */ /* 0x000ef4000c1e1100 */
[----:B------:R-:W2:Y:S01]  /*0750*/  @P0 LDG.E.U8 R0, desc[UR10][R30.64] ;  /* 0x0000000a1e000981 */ /* 0x000ea2000c1e1100 */
[----:B------:R-:W-:-:S04]  /*0760*/  @P0 LOP3.LUT R2, R3, 0xff, RZ, 0xc0, !PT ;  /* 0x000000ff03020812 */ /* 0x000fc800078ec0ff */
[----:B--2---:R-:W-:-:S04]  /*0770*/  @P0 VIMNMX.U16x2 R0, PT, PT, R0, R2, !PT ;  /* 0x0000000200000248 */ /* 0x004fc80007fe0200 */
[----:B------:R-:W-:Y:S02]  /*0780*/  @P0 PRMT R3, R0, 0x7610, R3 ;  /* 0x0000761000030816 */ /* 0x000fe40000000003 */
[----:B------:R-:W-:-:S13]  /*0790*/  ISETP.NE.AND P0, PT, R27, RZ, PT ;  /* 0x000000ff1b00720c */ /* 0x000fda0003f05270 */
[----:B------:R-:W2:Y:S01]  /*07a0*/  @P0 LDG.E.U8 R0, desc[UR10][R24.64] ;  /* 0x0000000a18000981 */ /* 0x000ea2000c1e1100 */
[----:B------:R-:W-:-:S04]  /*07b0*/  @P0 LOP3.LUT R2, R3, 0xff, RZ, 0xc0, !PT ;  /* 0x000000ff03020812 */ /* 0x000fc800078ec0ff */
[----:B--2---:R-:W-:-:S04]  /*07c0*/  @P0 VIMNMX.U16x2 R0, PT, PT, R0, R2, !PT ;  /* 0x0000000200000248 */ /* 0x004fc80007fe0200 */
[----:B------:R-:W-:Y:S02]  /*07d0*/  @P0 PRMT R3, R0, 0x7610, R3 ;  /* 0x0000761000030816 */ /* 0x000fe40000000003 */
[----:B------:R-:W2:Y:S02]  /*07e0*/  @P1 LDG.E.U8 R0, desc[UR10][R22.64] ;  /* 0x0000000a16001981 */ /* 0x000ea4000c1e1100 */
[----:B------:R-:W-:Y:S01]  /*07f0*/  @P1 LOP3.LUT R2, R3, 0xff, RZ, 0xc0, !PT ;  /* 0x000000ff03021812 */ /* 0x000fe200078ec0ff */
[----:B------:R-:W-:-:S05]  /*0800*/  VIADD R28, R28, 0x8 ;  /* 0x000000081c1c7836 */ /* 0x000fca0000000000 */
[----:B------:R-:W-:Y:S02]  /*0810*/  ISETP.NE.AND P0, PT, R28, UR4, PT ;  /* 0x000000041c007c0c */ /* 0x000fe4000bf05270 */
[----:B--2---:R-:W-:-:S04]  /*0820*/  @P1 VIMNMX.U16x2 R0, PT, PT, R0, R2, !PT ;  /* 0x0000000200001248 */ /* 0x004fc80007fe0200 */
[----:B------:R-:W-:-:S04]  /*0830*/  @P1 PRMT R3, R0, 0x7610, R3 ;  /* 0x0000761000031816 */ /* 0x000fc80000000003 */
[----:B------:R-:W-:-:S04]  /*0840*/  @P2 LOP3.LUT R0, R3, 0xff, RZ, 0xc0, !PT ;  /* 0x000000ff03002812 */ /* 0x000fc800078ec0ff */
[----:B------:R-:W-:-:S04]  /*0850*/  @P2 VIMNMX.U16x2 R0, PT, PT, R12, R0, !PT ;  /* 0x000000000c002248 */ /* 0x000fc80007fe0200 */
[----:B------:R-:W-:-:S04]  /*0860*/  @P2 PRMT R3, R0, 0x7610, R3 ;  /* 0x0000761000032816 */ /* 0x000fc80000000003 */
[----:B------:R-:W-:-:S04]  /*0870*/  @P3 LOP3.LUT R0, R3, 0xff, RZ, 0xc0, !PT ;  /* 0x000000ff03003812 */ /* 0x000fc800078ec0ff */
        /* <DEDUP_REMOVED lines=9> */
[----:B---3--:R-:W-:-:S04]  /*0910*/  @P6 VIMNMX.U16x2 R0, PT, PT, R20, R0, !PT ;  /* 0x0000000014006248 */ /* 0x008fc80007fe0200 */
[----:B------:R-:W-:Y:S01]  /*0920*/  @P6 PRMT R3, R0, 0x7610, R3 ;  /* 0x0000761000036816 */ /* 0x000fe20000000003 */
[----:B------:R-:W-:Y:S06]  /*0930*/  @P0 BRA `(.L_x_30) ;  /* 0xfffffff8006c0947 */ /* 0x000fec000383ffff */
[----:B------:R-:W-:-:S07]  /*0940*/  IMAD.U32 R16, RZ, RZ, UR4 ;  /* 0x00000004ff107e24 */ /* 0x000fce000f8e00ff */
.L_x_29:
        /* <DEDUP_REMOVED lines=22> */
[----:B------:R-:W-:-:S03]  /*0ab0*/  @P2 IADD3 R0, PT, PT, R16, 0x1, R7 ;  /* 0x0000000110002810 */ /* 0x000fc60007ffe007 */
[----:B------:R-:W1:Y:S01]  /*0ac0*/  @P2 LDC.64 R18, c[0x0][0x380] ;  /* 0x0000e000ff122b82 */ /* 0x000e620000000a00 */
[----:B------:R-:W-:-:S07]  /*0ad0*/  @P2 VIMNMX.RELU R2, PT, PT, R0, UR9, PT ;  /* 0x0000000900022c48 */ /* 0x000fce000bfe1100 */
[----:B------:R-:W2:Y:S01]  /*0ae0*/  @P1 LDC.64 R12, c[0x0][0x380] ;  /* 0x0000e000ff0c1b82 */ /* 0x000ea20000000a00 */
[----:B0-----:R-:W-:-:S04]  /*0af0*/  @P3 IADD3 R20, P4, P5, R20, R14, R11 ;  /* 0x0000000e14143210 */ /* 0x001fc80007d9e00b */
[----:B------:R-:W-:-:S03]  /*0b00*/  @P3 IADD3.X R21, PT, PT, RZ, R15, R26, P4, P5 ;  /* 0x0000000fff153210 */ /* 0x000fc600027ea41a */
[----:B------:R-:W0:Y:S02]  /*0b10*/  @P0 LDC.64 R14, c[0x0][0x380] ;  /* 0x0000e000ff0e0b82 */ /* 0x000e240000000a00 */
[----:B------:R3:W4:Y:S01]  /*0b20*/  @P3 LDG.E.U8 R0, desc[UR10][R20.64] ;  /* 0x0000000a14003981 */ /* 0x000722000c1e1100 */
[----:B-1----:R-:W-:Y:S02]  /*0b30*/  @P2 IADD3 R18, P4, P5, R2, R18, R11 ;  /* 0x0000001202122210 */ /* 0x002fe40007d9e00b */
[----:B------:R-:W-:Y:S02]  /*0b40*/  @P1 IADD3 R2, PT, PT, R16, 0x2, R7 ;  /* 0x0000000210021810 */ /* 0x000fe40007ffe007 */
[----:B------:R-:W-:Y:S02]  /*0b50*/  @P2 IADD3.X R19, PT, PT, RZ, R19, R26, P4, P5 ;  /* 0x00000013ff132210 */ /* 0x000fe400027ea41a */
[----:B------:R-:W-:-:S03]  /*0b60*/  @P1 VIMNMX.RELU R17, PT, PT, R2, UR9, PT ;  /* 0x0000000902111c48 */ /* 0x000fc6000bfe1100 */
[----:B------:R-:W5:Y:S01]  /*0b70*/  @P2 LDG.E.U8 R2, desc[UR10][R18.64] ;  /* 0x0000000a12022981 */ /* 0x000f62000c1e1100 */
[----:B--2---:R-:W-:Y:S02]  /*0b80*/  @P1 IADD3 R12, P4, P5, R17, R12, R11 ;  /* 0x0000000c110c1210 */ /* 0x004fe40007d9e00b */
[----:B------:R-:W-:Y:S02]  /*0b90*/  @P0 IADD3 R17, PT, PT, R16, 0x3, R7 ;  /* 0x0000000310110810 */ /* 0x000fe40007ffe007 */
[----:B------:R-:W-:Y:S02]  /*0ba0*/  @P1 IADD3.X R13, PT, PT, RZ, R13, R26, P4, P5 ;  /* 0x0000000dff0d1210 */ /* 0x000fe400027ea41a */
[----:B------:R-:W-:-:S03]  /*0bb0*/  @P0 VIMNMX.RELU R17, PT, PT, R17, UR9, PT ;  /* 0x0000000911110c48 */ /* 0x000fc6000bfe1100 */
[----:B------:R-:W2:Y:S01]  /*0bc0*/  @P1 LDG.E.U8 R12, desc[UR10][R12.64] ;  /* 0x0000000a0c0c1981 */ /* 0x000ea2000c1e1100 */
[----:B0-----:R-:W-:-:S04]  /*0bd0*/  @P0 IADD3 R14, P4, P5, R17, R14, R11 ;  /* 0x0000000e110e0210 */ /* 0x001fc80007d9e00b */
[----:B------:R-:W-:-:S05]  /*0be0*/  @P0 IADD3.X R15, PT, PT, RZ, R15, R26, P4, P5 ;  /* 0x0000000fff0f0210 */ /* 0x000fca00027ea41a */
[----:B------:R-:W2:Y:S01]  /*0bf0*/  @P0 LDG.E.U8 R14, desc[UR10][R14.64] ;  /* 0x0000000a0e0e0981 */ /* 0x000ea2000c1e1100 */
[----:B---3--:R-:W-:Y:S01]  /*0c00*/  @P3 LOP3.LUT R20, R3, 0xff, RZ, 0xc0, !PT ;  /* 0x000000ff03143812 */ /* 0x008fe200078ec0ff */
[----:B------:R-:W-:-:S03]  /*0c10*/  VIADD R16, R16, 0x4 ;  /* 0x0000000410107836 */ /* 0x000fc60000000000 */
[----:B----4-:R-:W-:-:S04]  /*0c20*/  @P3 VIMNMX.U16x2 R0, PT, PT, R0, R20, !PT ;  /* 0x0000001400003248 */ /* 0x010fc80007fe0200 */
[----:B------:R-:W-:-:S04]  /*0c30*/  @P3 PRMT R3, R0, 0x7610, R3 ;  /* 0x0000761000033816 */ /* 0x000fc80000000003 */
[----:B------:R-:W-:-:S04]  /*0c40*/  @P2 LOP3.LUT R0, R3, 0xff, RZ, 0xc0, !PT ;  /* 0x000000ff03002812 */ /* 0x000fc800078ec0ff */
[----:B-----5:R-:W-:-:S04]  /*0c50*/  @P2 VIMNMX.U16x2 R0, PT, PT, R2, R0, !PT ;  /* 0x0000000002002248 */ /* 0x020fc80007fe0200 */
[----:B------:R-:W-:-:S04]  /*0c60*/  @P2 PRMT R3, R0, 0x7610, R3 ;  /* 0x0000761000032816 */ /* 0x000fc80000000003 */
[----:B------:R-:W-:-:S04]  /*0c70*/  @P1 LOP3.LUT R0, R3, 0xff, RZ, 0xc0, !PT ;  /* 0x000000ff03001812 */ /* 0x000fc800078ec0ff */
[----:B--2---:R-:W-:-:S04]  /*0c80*/  @P1 VIMNMX.U16x2 R0, PT, PT, R12, R0, !PT ;  /* 0x000000000c001248 */ /* 0x004fc80007fe0200 */
[----:B------:R-:W-:-:S04]  /*0c90*/  @P1 PRMT R3, R0, 0x7610, R3 ;  /* 0x0000761000031816 */ /* 0x000fc80000000003 */
[----:B------:R-:W-:-:S04]  /*0ca0*/  @P0 LOP3.LUT R0, R3, 0xff, RZ, 0xc0, !PT ;  /* 0x000000ff03000812 */ /* 0x000fc800078ec0ff */
[----:B------:R-:W-:-:S04]  /*0cb0*/  @P0 VIMNMX.U16x2 R0, PT, PT, R14, R0, !PT ;  /* 0x000000000e000248 */ /* 0x000fc80007fe0200 */
[----:B------:R-:W-:-:S07]  /*0cc0*/  @P0 PRMT R3, R0, 0x7610, R3 ;  /* 0x0000761000030816 */ /* 0x000fce0000000003 */
.L_x_32:
        /* <DEDUP_REMOVED lines=16> */
[----:B------:R-:W-:Y:S02]  /*0dd0*/  @P1 VIADDMNMX.RELU R18, R7, R16, UR9, PT ;  /* 0x0000000907121e46 */ /* 0x000fe4000b801110 */
[----:B------:R-:W-:-:S05]  /*0de0*/  @P0 IADD3 R0, PT, PT, R16, 0x1, R7 ;  /* 0x0000000110000810 */ /* 0x000fca0007ffe007 */
[----:B------:R-:W1:Y:S01]  /*0df0*/  @P0 LDC.64 R12, c[0x0][0x380] ;  /* 0x0000e000ff0c0b82 */ /* 0x000e620000000a00 */
[----:B------:R-:W-:Y:S02]  /*0e00*/  @P0 VIMNMX.RELU R0, PT, PT, R0, UR9, PT ;  /* 0x0000000900000c48 */ /* 0x000fe4000bfe1100 */
[----:B0-----:R-:W-:-:S04]  /*0e10*/  @P1 IADD3 R18, P2, P3, R18, R22, R11 ;  /* 0x0000001612121210 */ /* 0x001fc80007b5e00b */
[----:B------:R-:W-:-:S05]  /*0e20*/  @P1 IADD3.X R19, PT, PT, RZ, R23, R26, P2, P3 ;  /* 0x00000017ff131210 */ /* 0x000fca00017e641a */
[----:B------:R-:W2:Y:S01]  /*0e30*/  @P1 LDG.E.U8 R18, desc[UR10][R18.64] ;  /* 0x0000000a12121981 */ /* 0x000ea2000c1e1100 */
[----:B-1----:R-:W-:-:S04]  /*0e40*/  @P0 IADD3 R12, P2, P3, R0, R12, R11 ;  /* 0x0000000c000c0210 */ /* 0x002fc80007b5e00b */
[----:B------:R-:W-:-:S05]  /*0e50*/  @P0 IADD3.X R13, PT, PT, RZ, R13, R26, P2, P3 ;  /* 0x0000000dff0d0210 */ /* 0x000fca00017e641a */
        /* <DEDUP_REMOVED lines=8> */
.L_x_33:
        /* <DEDUP_REMOVED lines=9> */
[----:B------:R-:W-:-:S04]  /*0f70*/  VIADDMNMX.RELU R12, R7, R16, UR9, PT ;  /* 0x00000009070c7e46 */ /* 0x000fc8000b801110 */
[----:B0-----:R-:W-:-:S04]  /*0f80*/  IADD3 R12, P0, P1, R12, UR14, R11 ;  /* 0x0000000e0c0c7c10 */ /* 0x001fc8000f91e00b */
[----:B------:R-:W-:-:S05]  /*0f90*/  IADD3.X R13, PT, PT, RZ, UR15, R26, P0, P1 ;  /* 0x0000000fff0d7c10 */ /* 0x000fca00087e241a */
[----:B------:R-:W2:Y:S01]  /*0fa0*/  LDG.E.U8 R12, desc[UR10][R12.64] ;  /* 0x0000000a0c0c7981 */ /* 0x000ea2000c1e1100 */
[----:B------:R-:W-:-:S04]  /*0fb0*/  LOP3.LUT R0, R3, 0xff, RZ, 0xc0, !PT ;  /* 0x000000ff03007812 */ /* 0x000fc800078ec0ff */
[----:B--2---:R-:W-:-:S04]  /*0fc0*/  VIMNMX.U16x2 R0, PT, PT, R12, R0, !PT ;  /* 0x000000000c007248 */ /* 0x004fc80007fe0200 */
[----:B------:R-:W-:-:S07]  /*0fd0*/  PRMT R3, R0, 0x7610, R3 ;  /* 0x0000761000037816 */ /* 0x000fce0000000003 */
.L_x_31:
[----:B------:R-:W-:-:S13]  /*0fe0*/  ISETP.NE.AND P0, PT, R10, RZ, PT ;  /* 0x000000ff0a00720c */ /* 0x000fda0003f05270 */
[----:B------:R-:W-:Y:S05]  /*0ff0*/  @P0 BRA `(.L_x_34) ;  /* 0xfffffff000840947 */ /* 0x000fea000383ffff */
.L_x_28:
[----:B------:R-:W0:Y:S01]  /*1000*/  LDCU UR4, c[0x0][0x398] ;  /* 0x00007300ff0477ac */ /* 0x000e220008000800 */
[----:B------:R-:W-:Y:S01]  /*1010*/  SHF.R.S32.HI R7, RZ, 0x1f, R5 ;  /* 0x0000001fff077819 */ /* 0x000fe20000011405 */
[----:B------:R-:W1:Y:S01]  /*1020*/  LDCU.64 UR6, c[0x0][0x390] ;  /* 0x00007200ff0677ac */ /* 0x000e620008000a00 */
[----:B0-----:R-:W-:-:S05]  /*1030*/  IMAD R0, R4, UR4, RZ ;  /* 0x0000000404007c24 */ /* 0x001fca000f8e02ff */
[----:B-1----:R-:W-:Y:S02]  /*1040*/  IADD3 R4, P0, P1, R0, UR6, R5 ;  /* 0x0000000600047c10 */ /* 0x002fe4000f91e005 */
[----:B------:R-:W-:-:S04]  /*1050*/  SHF.R.S32.HI R0, RZ, 0x1f, R0 ;  /* 0x0000001fff007819 */ /* 0x000fc80000011400 */
[----:B------:R-:W-:-:S05]  /*1060*/  IADD3.X R5, PT, PT, R0, UR7, R7, P0, P1 ;  /* 0x0000000700057c10 */ /* 0x000fca00087e2407 */
[----:B------:R-:W-:Y:S01]  /*1070*/  STG.E.U8 desc[UR10][R4.64], R3 ;  /* 0x0000000304007986 */ /* 0x000fe2000c10110a */
[----:B------:R-:W-:Y:S05]  /*1080*/  EXIT ;  /* 0x000000000000794d */ /* 0x000fea0003800000 */
.L_x_35:
        /* <DEDUP_REMOVED lines=15> */
.L_x_79:


//--------------------- .text._Z24nppiErode_32f_C4R_kernelPKfiPfiiiPKhiiii --------------------------
	.section	.text._Z24nppiErode_32f_C4R_kernelPKfiPfiiiPKhiiii,"ax",@progbits
	.align	128
        .global         _Z24nppiErode_32f_C4R_kernelPKfiPfiiiPKhiiii
        .type           _Z24nppiErode_32f_C4R_kernelPKfiPfiiiPKhiiii,@function
        .size           _Z24nppiErode_32f_C4R_kernelPKfiPfiiiPKhiiii,(.L_x_80 - _Z24nppiErode_32f_C4R_kernelPKfiPfiiiPKhiiii)
        .other          _Z24nppiErode_32f_C4R_kernelPKfiPfiiiPKhiiii,@"STO_CUDA_ENTRY STV_DEFAULT"
_Z24nppiErode_32f_C4R_kernelPKfiPfiiiPKhiiii:
.text._Z24nppiErode_32f_C4R_kernelPKfiPfiiiPKhiiii:
        /* <DEDUP_REMOVED lines=37> */
.L_x_44:
[----:B0-----:R-:W0:Y:S01]  /*0250*/  LDC.64 R2, c[0x0][0x380] ;  /* 0x0000e000ff027b82 */ /* 0x001e220000000a00 */
[----:B------:R-:W-:Y:S02]  /*0260*/  IMAD.MOV.U32 R19, RZ, RZ, 0x501502f9 ;  /* 0x501502f9ff137424 */ /* 0x000fe400078e00ff */
[----:B------:R-:W-:Y:S02]  /*0270*/  IMAD.MOV.U32 R21, RZ, RZ, RZ ;  /* 0x000000ffff157224 */ /* 0x000fe400078e00ff */
[----:B0-----:R-:W-:-:S07]  /*0280*/  IMAD.WIDE.U32 R2, R20, 0x4, R2 ;  /* 0x0000000414027825 */ /* 0x001fce00078e0002 */
.L_x_43:
        /* <DEDUP_REMOVED lines=14> */
.L_x_39:
        /* <DEDUP_REMOVED lines=33> */
[----:B--2---:R-:W-:-:S04]  /*0580*/  @P1 FSETP.GEU.AND P6, PT, R8, R19, PT ;  /* 0x000000130800120b */ /* 0x004fc80003fce000 */
[----:B------:R-:W-:Y:S02]  /*0590*/  @P1 FSEL R19, R8, R19, !P6 ;  /* 0x0000001308131208 */ /* 0x000fe40007000000 */
[----:B------:R-:W-:Y:S02]  /*05a0*/  @P3 IADD3 R8, PT, PT, R23, 0x3, R16 ;  /* 0x0000000317083810 */ /* 0x000fe40007ffe010 */
[----:B------:R-:W-:Y:S02]  /*05b0*/  ISETP.NE.AND P1, PT, R28, RZ, PT ;  /* 0x000000ff1c00720c */ /* 0x000fe40003f25270 */
[----:B------:R-:W-:Y:S02]  /*05c0*/  @P3 VIMNMX.RELU R8, PT, PT, R8, UR6, PT ;  /* 0x0000000608083c48 */ /* 0x000fe4000bfe1100 */
[----:B---3--:R-:W-:-:S03]  /*05d0*/  @P5 FSETP.GEU.AND P6, PT, R10, R19, PT ;  /* 0x000000130a00520b */ /* 0x008fc60003fce000 */
[----:B------:R-:W-:Y:S01]  /*05e0*/  @P3 IMAD.SHL.U32 R7, R8, 0x4, RZ ;  /* 0x0000000408073824 */ /* 0x000fe200078e00ff */
[----:B------:R-:W-:Y:S02]  /*05f0*/  @P5 FSEL R19, R10, R19, !P6 ;  /* 0x000000130a135208 */ /* 0x000fe40007000000 */
[----:B------:R-:W-:Y:S01]  /*0600*/  ISETP.NE.AND P5, PT, R26, RZ, PT ;  /* 0x000000ff1a00720c */ /* 0x000fe20003fa5270 */
[----:B------:R-:W-:Y:S01]  /*0610*/  @P3 IMAD.WIDE.U32 R6, R7, 0x4, R4 ;  /* 0x0000000407063825 */ /* 0x000fe200078e0004 */
[CC--:B----4-:R-:W-:Y:S02]  /*0620*/  @P4 FSETP.GEU.AND P6, PT, R12.reuse, R19.reuse, PT ;  /* 0x000000130c00420b */ /* 0x0d0fe40003fce000 */
[----:B------:R-:W-:Y:S02]  /*0630*/  @P1 IADD3 R8, PT, PT, R23, 0x5, R16 ;  /* 0x0000000517081810 */ /* 0x000fe40007ffe010 */
[----:B------:R-:W-:Y:S01]  /*0640*/  @P4 FSEL R19, R12, R19, !P6 ;  /* 0x000000130c134208 */ /* 0x000fe20007000000 */
        /* <DEDUP_REMOVED lines=19> */
[----:B--2---:R-:W-:-:S04]  /*0780*/  @P3 FSETP.GEU.AND P6, PT, R24, R19, PT ;  /* 0x000000131800320b */ /* 0x004fc80003fce000 */
[----:B------:R-:W-:-:S04]  /*0790*/  @P3 FSEL R19, R24, R19, !P6 ;  /* 0x0000001318133208 */ /* 0x000fc80007000000 */
[----:B---3--:R-:W-:-:S04]  /*07a0*/  @P2 FSETP.GEU.AND P3, PT, R8, R19, PT ;  /* 0x000000130800220b */ /* 0x008fc80003f6e000 */
[----:B------:R-:W-:-:S04]  /*07b0*/  @P2 FSEL R19, R8, R19, !P3 ;  /* 0x0000001308132208 */ /* 0x000fc80005800000 */
[----:B----4-:R-:W-:-:S04]  /*07c0*/  @P1 FSETP.GEU.AND P2, PT, R10, R19, PT ;  /* 0x000000130a00120b */ /* 0x010fc80003f4e000 */
[----:B------:R-:W-:Y:S02]  /*07d0*/  @P1 FSEL R19, R10, R19, !P2 ;  /* 0x000000130a131208 */ /* 0x000fe40005000000 */
[----:B------:R-:W-:Y:S02]  /*07e0*/  ISETP.NE.AND P2, PT, R23, UR4, PT ;  /* 0x0000000417007c0c */ /* 0x000fe4000bf45270 */
[----:B-----5:R-:W-:-:S04]  /*07f0*/  @P5 FSETP.GEU.AND P1, PT, R6, R19, PT ;  /* 0x000000130600520b */ /* 0x020fc80003f2e000 */
[----:B------:R-:W-:-:S04]  /*0800*/  @P5 FSEL R19, R6, R19, !P1 ;  /* 0x0000001306135208 */ /* 0x000fc80004800000 */
[----:B------:R-:W-:-:S04]  /*0810*/  @P4 FSETP.GEU.AND P1, PT, R12, R19, PT ;  /* 0x000000130c00420b */ /* 0x000fc80003f2e000 */
[----:B------:R-:W-:Y:S01]  /*0820*/  @P4 FSEL R19, R12, R19, !P1 ;  /* 0x000000130c134208 */ /* 0x000fe20004800000 */
[----:B------:R-:W-:Y:S08]  /*0830*/  @P2 BRA `(.L_x_39) ;  /* 0xfffffff800cc2947 */ /* 0x000ff0000383ffff */
[----:B------:R-:W-:-:S07]  /*0840*/  IMAD.U32 R11, RZ, RZ, UR4 ;  /* 0x00000004ff0b7e24 */ /* 0x000fce000f8e00ff */
.L_x_38:
        /* <DEDUP_REMOVED lines=45> */
[----:B------:R-:W-:-:S04]  /*0b20*/  @P2 FSEL R19, R8, R19, !P3 ;  /* 0x0000001308132208 */ /* 0x000fc80005800000 */
[----:B-----5:R-:W-:-:S04]  /*0b30*/  @P1 FSETP.GEU.AND P2, PT, R12, R19, PT ;  /* 0x000000130c00120b */ /* 0x020fc80003f4e000 */
[----:B------:R-:W-:-:S09]  /*0b40*/  @P1 FSEL R19, R12, R19, !P2 ;  /* 0x000000130c131208 */ /* 0x000fd20005000000 */
.L_x_41:
        /* <DEDUP_REMOVED lines=25> */
[----:B--2---:R-:W-:-:S04]  /*0ce0*/  @P2 FSETP.GEU.AND P3, PT, R12, R19, PT ;  /* 0x000000130c00220b */ /* 0x004fc80003f6e000 */
[----:B------:R-:W-:-:S04]  /*0cf0*/  @P2 FSEL R19, R12, R19, !P3 ;  /* 0x000000130c132208 */ /* 0x000fc80005800000 */
[----:B---3--:R-:W-:-:S04]  /*0d00*/  @P1 FSETP.GEU.AND P2, PT, R6, R19, PT ;  /* 0x000000130600120b */ /* 0x008fc80003f4e000 */
[----:B------:R-:W-:-:S09]  /*0d10*/  @P1 FSEL R19, R6, R19, !P2 ;  /* 0x0000001306131208 */ /* 0x000fd20005000000 */
.L_x_42:
        /* <DEDUP_REMOVED lines=12> */
[----:B--2---:R-:W-:-:S04]  /*0de0*/  FSETP.GEU.AND P1, PT, R4, R19, PT ;  /* 0x000000130400720b */ /* 0x004fc80003f2e000 */
[----:B------:R-:W-:-:S09]  /*0df0*/  FSEL R19, R4, R19, !P1 ;  /* 0x0000001304137208 */ /* 0x000fd20004800000 */
.L_x_40:
        /* <DEDUP_REMOVED lines=10> */
.L_x_37:
[----:B------:R-:W-:Y:S01]  /*0ea0*/  LEA R2, P0, R15, R0, 0x2 ;  /* 0x000000000f027211 */ /* 0x000fe200078010ff */
[----:B------:R-:W-:-:S03]  /*0eb0*/  IMAD.MOV.U32 R5, RZ, RZ, 0x501502f9 ;  /* 0x501502f9ff057424 */ /* 0x000fc600078e00ff */
[----:B------:R-:W-:-:S05]  /*0ec0*/  LEA.HI.X R3, R15, R18, R17, 0x2, P0 ;  /* 0x000000120f037211 */ /* 0x000fca00000f1411 */
[----:B------:R-:W-:Y:S04]  /*0ed0*/  STG.E desc[UR10][R2.64], R5 ;  /* 0x0000000502007986 */ /* 0x000fe8000c10190a */
[----:B------:R-:W-:Y:S04]  /*0ee0*/  STG.E desc[UR10][R2.64+0x4], R5 ;  /* 0x0000040502007986 */ /* 0x000fe8000c10190a */
[----:B------:R-:W-:Y:S04]  /*0ef0*/  STG.E desc[UR10][R2.64+0x8], R5 ;  /* 0x0000080502007986 */ /* 0x000fe8000c10190a */
[----:B------:R-:W-:Y:S01]  /*0f00*/  STG.E desc[UR10][R2.64+0xc], R5 ;  /* 0x00000c0502007986 */ /* 0x000fe2000c10190a */
[----:B------:R-:W-:Y:S05]  /*0f10*/  EXIT ;  /* 0x000000000000794d */ /* 0x000fea0003800000 */
.L_x_36:
        /* <DEDUP_REMOVED lines=8> */
.L_x_45:
        /* <DEDUP_REMOVED lines=14> */
.L_x_80:


//--------------------- .text._Z24nppiErode_32f_C1R_kernelPKfiPfiiiPKhiiii --------------------------
	.section	.text._Z24nppiErode_32f_C1R_kernelPKfiPfiiiPKhiiii,"ax",@progbits
	.align	128
        .global         _Z24nppiErode_32f_C1R_kernelPKfiPfiiiPKhiiii
        .type           _Z24nppiErode_32f_C1R_kernelPKfiPfiiiPKhiiii,@function
        .size           _Z24nppiErode_32f_C1R_kernelPKfiPfiiiPKhiiii,(.L_x_81 - _Z24nppiErode_32f_C1R_kernelPKfiPfiiiPKhiiii)
        .other          _Z24nppiErode_32f_C1R_kernelPKfiPfiiiPKhiiii,@"STO_CUDA_ENTRY STV_DEFAULT"
_Z24nppiErode_32f_C1R_kernelPKfiPfiiiPKhiiii:
.text._Z24nppiErode_32f_C1R_kernelPKfiPfiiiPKhiiii:
        /* <DEDUP_REMOVED lines=15> */
[----:B------:R-:W-:Y:S01]  /*00f0*/  IMAD.MOV.U32 R7, RZ, RZ, 0x501502f9 ;  /* 0x501502f9ff077424 */ /* 0x000fe200078e00ff */
[----:B------:R-:W1:Y:S01]  /*0100*/  LDCU.64 UR10, c[0x0][0x358] ;  /* 0x00006b00ff0a77ac */ /* 0x000e620008000a00 */
[----:B0-----:R-:W-:-:S09]  /*0110*/  UISETP.GE.AND UP0, UPT, UR4, 0x1, UPT ;  /* 0x000000010400788c */ /* 0x001fd2000bf06270 */
[----:B-1----:R-:W-:Y:S05]  /*0120*/  BRA.U !UP0, `(.L_x_46) ;  /* 0x0000000908e07547 */ /* 0x002fea000b800000 */
[----:B------:R-:W0:Y:S02]  /*0130*/  LDCU UR4, c[0x0][0x3b0] ;  /* 0x00007600ff0477ac */ /* 0x000e240008000800 */
[----:B0-----:R-:W-:-:S09]  /*0140*/  UISETP.GE.AND UP0, UPT, UR4, 0x1, UPT ;  /* 0x000000010400788c */ /* 0x001fd2000bf06270 */
[----:B------:R-:W-:Y:S05]  /*0150*/  BRA.U !UP0, `(.L_x_46) ;  /* 0x0000000908d47547 */ /* 0x000fea000b800000 */
[----:B------:R-:W0:Y:S01]  /*0160*/  LDCU UR8, c[0x0][0x3b8] ;  /* 0x00007700ff0877ac */ /* 0x000e220008000800 */
[----:B------:R-:W-:Y:S02]  /*0170*/  IMAD.MOV.U32 R7, RZ, RZ, 0x501502f9 ;  /* 0x501502f9ff077424 */ /* 0x000fe400078e00ff */
        /* <DEDUP_REMOVED lines=9> */
.L_x_52:
        /* <DEDUP_REMOVED lines=15> */
.L_x_48:
        /* <DEDUP_REMOVED lines=32> */
[CC--:B---3--:R-:W-:Y:S02]  /*0500*/  @P1 FSETP.GEU.AND P6, PT, R14.reuse, R7.reuse, PT ;  /* 0x000000070e00120b */ /* 0x0c8fe40003fce000 */
[----:B------:R-:W-:Y:S02]  /*0510*/  @P3 VIMNMX.RELU R13, PT, PT, R13, UR9, PT ;  /* 0x000000090d0d3c48 */ /* 0x000fe4000bfe1100 */
[----:B------:R-:W-:Y:S02]  /*0520*/  @P1 FSEL R7, R14, R7, !P6 ;  /* 0x000000070e071208 */ /* 0x000fe40007000000 */
[----:B------:R-:W-:Y:S02]  /*0530*/  ISETP.NE.AND P1, PT, R21, RZ, PT ;  /* 0x000000ff1500720c */ /* 0x000fe40003f25270 */
[----:B----4-:R-:W-:Y:S01]  /*0540*/  @P5 FSETP.GEU.AND P6, PT, R18, R7, PT ;  /* 0x000000071200520b */ /* 0x010fe20003fce000 */
[----:B------:R-:W-:-:S03]  /*0550*/  @P3 IMAD.WIDE.U32 R14, R13, 0x4, R2 ;  /* 0x000000040d0e3825 */ /* 0x000fc600078e0002 */
[----:B------:R-:W-:Y:S02]  /*0560*/  @P5 FSEL R7, R18, R7, !P6 ;  /* 0x0000000712075208 */ /* 0x000fe40007000000 */
[----:B------:R-:W-:Y:S01]  /*0570*/  ISETP.NE.AND P5, PT, R22, RZ, PT ;  /* 0x000000ff1600720c */ /* 0x000fe20003fa5270 */
[----:B------:R-:W2:Y:S01]  /*0580*/  @P3 LDG.E R14, desc[UR10][R14.64] ;  /* 0x0000000a0e0e3981 */ /* 0x000ea2000c1e1900 */
[----:B------:R-:W-:-:S03]  /*0590*/  @P4 FSETP.GEU.AND P6, PT, R16, R7, PT ;  /* 0x000000071000420b */ /* 0x000fc60003fce000 */
[--C-:B------:R-:W-:Y:S02]  /*05a0*/  @P1 IADD3 R13, PT, PT, R12, 0x5, R9.reuse ;  /* 0x000000050c0d1810 */ /* 0x100fe40007ffe009 */
[----:B------:R-:W-:Y:S02]  /*05b0*/  @P4 FSEL R7, R16, R7, !P6 ;  /* 0x0000000710074208 */ /* 0x000fe40007000000 */
        /* <DEDUP_REMOVED lines=13> */
[----:B--2---:R-:W-:-:S04]  /*0690*/  @P3 FSETP.GEU.AND P6, PT, R14, R7, PT ;  /* 0x000000070e00320b */ /* 0x004fc80003fce000 */
[----:B------:R-:W-:-:S04]  /*06a0*/  @P3 FSEL R7, R14, R7, !P6 ;  /* 0x000000070e073208 */ /* 0x000fc80007000000 */
[----:B-----5:R-:W-:-:S04]  /*06b0*/  @P2 FSETP.GEU.AND P3, PT, R4, R7, PT ;  /* 0x000000070400220b */ /* 0x020fc80003f6e000 */
[----:B------:R-:W-:-:S04]  /*06c0*/  @P2 FSEL R7, R4, R7, !P3 ;  /* 0x0000000704072208 */ /* 0x000fc80005800000 */
[----:B---3--:R-:W-:-:S04]  /*06d0*/  @P1 FSETP.GEU.AND P2, PT, R18, R7, PT ;  /* 0x000000071200120b */ /* 0x008fc80003f4e000 */
[----:B------:R-:W-:Y:S02]  /*06e0*/  @P1 FSEL R7, R18, R7, !P2 ;  /* 0x0000000712071208 */ /* 0x000fe40005000000 */
[----:B------:R-:W-:Y:S02]  /*06f0*/  ISETP.NE.AND P2, PT, R12, UR4, PT ;  /* 0x000000040c007c0c */ /* 0x000fe4000bf45270 */
[----:B----4-:R-:W-:-:S04]  /*0700*/  @P5 FSETP.GEU.AND P1, PT, R16, R7, PT ;  /* 0x000000071000520b */ /* 0x010fc80003f2e000 */
[----:B------:R-:W-:-:S04]  /*0710*/  @P5 FSEL R7, R16, R7, !P1 ;  /* 0x0000000710075208 */ /* 0x000fc80004800000 */
[----:B------:R-:W-:-:S04]  /*0720*/  @P4 FSETP.GEU.AND P1, PT, R20, R7, PT ;  /* 0x000000071400420b */ /* 0x000fc80003f2e000 */
[----:B------:R-:W-:Y:S01]  /*0730*/  @P4 FSEL R7, R20, R7, !P1 ;  /* 0x0000000714074208 */ /* 0x000fe20004800000 */
[----:B------:R-:W-:Y:S08]  /*0740*/  @P2 BRA `(.L_x_48) ;  /* 0xfffffff800ec2947 */ /* 0x000ff0000383ffff */
[----:B------:R-:W-:-:S07]  /*0750*/  IMAD.U32 R4, RZ, RZ, UR4 ;  /* 0x00000004ff047e24 */ /* 0x000fce000f8e00ff */
.L_x_47:
        /* <DEDUP_REMOVED lines=44> */
.L_x_50:
        /* <DEDUP_REMOVED lines=23> */
[----:B--2---:R-:W-:-:S04]  /*0b90*/  @P2 FSETP.GEU.AND P3, PT, R14, R7, PT ;  /* 0x000000070e00220b */ /* 0x004fc80003f6e000 */
[----:B------:R-:W-:-:S04]  /*0ba0*/  @P2 FSEL R7, R14, R7, !P3 ;  /* 0x000000070e072208 */ /* 0x000fc80005800000 */
[----:B---3--:R-:W-:-:S04]  /*0bb0*/  @P1 FSETP.GEU.AND P2, PT, R18, R7, PT ;  /* 0x000000071200120b */ /* 0x008fc80003f4e000 */
[----:B------:R-:W-:-:S09]  /*0bc0*/  @P1 FSEL R7, R18, R7, !P2 ;  /* 0x0000000712071208 */ /* 0x000fd20005000000 */
.L_x_51:
        /* <DEDUP_REMOVED lines=11> */
[----:B--2---:R-:W-:-:S04]  /*0c80*/  FSETP.GEU.AND P1, PT, R2, R7, PT ;  /* 0x000000070200720b */ /* 0x004fc80003f2e000 */
[----:B------:R-:W-:-:S09]  /*0c90*/  FSEL R7, R2, R7, !P1 ;  /* 0x0000000702077208 */ /* 0x000fd20004800000 */
.L_x_49:
[----:B------:R-:W-:Y:S05]  /*0ca0*/  @P0 BRA `(.L_x_52) ;  /* 0xfffffff400580947 */ /* 0x000fea000383ffff */
.L_x_46:
        /* <DEDUP_REMOVED lines=8> */
.L_x_53:
        /* <DEDUP_REMOVED lines=13> */
.L_x_81:


//--------------------- .text._Z23nppiErode_8u_C4R_kernelPKhiPhiiiS0_iiii --------------------------
	.section	.text._Z23nppiErode_8u_C4R_kernelPKhiPhiiiS0_iiii,"ax",@progbits
	.align	128
        .global         _Z23nppiErode_8u_C4R_kernelPKhiPhiiiS0_iiii
        .type           _Z23nppiErode_8u_C4R_kernelPKhiPhiiiS0_iiii,@function
        .size           _Z23nppiErode_8u_C4R_kernelPKhiPhiiiS0_iiii,(.L_x_82 - _Z23nppiErode_8u_C4R_kernelPKhiPhiiiS0_iiii)
        .other          _Z23nppiErode_8u_C4R_kernelPKhiPhiiiS0_iiii,@"STO_CUDA_ENTRY STV_DEFAULT"
_Z23nppiErode_8u_C4R_kernelPKhiPhiiiS0_iiii:
.text._Z23nppiErode_8u_C4R_kernelPKhiPhiiiS0_iiii:
        /* <DEDUP_REMOVED lines=36> */
.L_x_62:
[----:B0-----:R-:W-:Y:S02]  /*0240*/  IMAD.MOV.U32 R7, RZ, RZ, 0xff ;  /* 0x000000ffff077424 */ /* 0x001fe400078e00ff */
[----:B------:R-:W-:-:S07]  /*0250*/  IMAD.MOV.U32 R10, RZ, RZ, RZ ;  /* 0x000000ffff0a7224 */ /* 0x000fce00078e00ff */
.L_x_61:
        /* <DEDUP_REMOVED lines=15> */
.L_x_57:
        /* <DEDUP_REMOVED lines=62> */
[----:B--2---:R-:W-:-:S02]  /*0730*/  @P0 VIMNMX.U16x2 R0, PT, PT, R0, R2, PT ;  /* 0x0000000200000248 */ /* 0x004fc40003fe0200 */
        /* <DEDUP_REMOVED lines=23> */
[----:B---3--:R-:W-:-:S04]  /*08b0*/  @P0 VIMNMX.U16x2 R0, PT, PT, R0, R2, PT ;  /* 0x0000000200000248 */ /* 0x008fc80003fe0200 */
[----:B------:R-:W-:-:S04]  /*08c0*/  @P0 PRMT R7, R0, 0x7610, R7 ;  /* 0x0000761000070816 */ /* 0x000fc80000000007 */
[----:B------:R-:W-:Y:S01]  /*08d0*/  @P1 LOP3.LUT R0, R7, 0xff, RZ, 0xc0, !PT ;  /* 0x000000ff07001812 */ /* 0x000fe200078ec0ff */
[----:B------:R-:W-:-:S05]  /*08e0*/  VIADD R25, R25, 0x8 ;  /* 0x0000000819197836 */ /* 0x000fca0000000000 */
[----:B------:R-:W-:Y:S02]  /*08f0*/  ISETP.NE.AND P0, PT, R25, UR4, PT ;  /* 0x0000000419007c0c */ /* 0x000fe4000bf05270 */
[----:B----4-:R-:W-:-:S04]  /*0900*/  @P1 VIMNMX.U16x2 R0, PT, PT, R18, R0, PT ;  /* 0x0000000012001248 */ /* 0x010fc80003fe0200 */
[----:B------:R-:W-:-:S04]  /*0910*/  @P1 PRMT R7, R0, 0x7610, R7 ;  /* 0x0000761000071816 */ /* 0x000fc80000000007 */
[----:B------:R-:W-:-:S04]  /*0920*/  @P2 LOP3.LUT R0, R7, 0xff, RZ, 0xc0, !PT ;  /* 0x000000ff07002812 */ /* 0x000fc800078ec0ff */
[----:B-----5:R-:W-:-:S04]  /*0930*/  @P2 VIMNMX.U16x2 R0, PT, PT, R12, R0, PT ;  /* 0x000000000c002248 */ /* 0x020fc80003fe0200 */
[----:B------:R-:W-:-:S04]  /*0940*/  @P2 PRMT R7, R0, 0x7610, R7 ;  /* 0x0000761000072816 */ /* 0x000fc80000000007 */
[----:B------:R-:W-:-:S04]  /*0950*/  @P3 LOP3.LUT R0, R7, 0xff, RZ, 0xc0, !PT ;  /* 0x000000ff07003812 */ /* 0x000fc800078ec0ff */
[----:B------:R-:W-:-:S04]  /*0960*/  @P3 VIMNMX.U16x2 R0, PT, PT, R16, R0, PT ;  /* 0x0000000010003248 */ /* 0x000fc80003fe0200 */
        /* <DEDUP_REMOVED lines=8> */
[----:B--2---:R-:W-:-:S04]  /*09f0*/  @P6 VIMNMX.U16x2 R0, PT, PT, R22, R0, PT ;  /* 0x0000000016006248 */ /* 0x004fc80003fe0200 */
[----:B------:R-:W-:Y:S01]  /*0a00*/  @P6 PRMT R7, R0, 0x7610, R7 ;  /* 0x0000761000076816 */ /* 0x000fe20000000007 */
[----:B------:R-:W-:Y:S06]  /*0a10*/  @P0 BRA `(.L_x_57) ;  /* 0xfffffff8004c0947 */ /* 0x000fec000383ffff */
[----:B------:R-:W-:-:S07]  /*0a20*/  IMAD.U32 R17, RZ, RZ, UR4 ;  /* 0x00000004ff117e24 */ /* 0x000fce000f8e00ff */
.L_x_56:
        /* <DEDUP_REMOVED lines=49> */
[----:B---3--:R-:W-:-:S04]  /*0d40*/  @P3 VIMNMX.U16x2 R0, PT, PT, R0, R16, PT ;  /* 0x0000001000003248 */ /* 0x008fc80003fe0200 */
[----:B------:R-:W-:-:S04]  /*0d50*/  @P3 PRMT R7, R0, 0x7610, R7 ;  /* 0x0000761000073816 */ /* 0x000fc80000000007 */
[----:B------:R-:W-:-:S04]  /*0d60*/  @P2 LOP3.LUT R0, R7, 0xff, RZ, 0xc0, !PT ;  /* 0x000000ff07002812 */ /* 0x000fc800078ec0ff */
[----:B----4-:R-:W-:-:S04]  /*0d70*/  @P2 VIMNMX.U16x2 R0, PT, PT, R2, R0, PT ;  /* 0x0000000002002248 */ /* 0x010fc80003fe0200 */
[----:B------:R-:W-:-:S04]  /*0d80*/  @P2 PRMT R7, R0, 0x7610, R7 ;  /* 0x0000761000072816 */ /* 0x000fc80000000007 */
[----:B------:R-:W-:-:S04]  /*0d90*/  @P1 LOP3.LUT R0, R7, 0xff, RZ, 0xc0, !PT ;  /* 0x000000ff07001812 */ /* 0x000fc800078ec0ff */
[----:B--2---:R-:W-:-:S04]  /*0da0*/  @P1 VIMNMX.U16x2 R0, PT, PT, R12, R0, PT ;  /* 0x000000000c001248 */ /* 0x004fc80003fe0200 */
[----:B------:R-:W-:-:S04]  /*0db0*/  @P1 PRMT R7, R0, 0x7610, R7 ;  /* 0x0000761000071816 */ /* 0x000fc80000000007 */
[----:B------:R-:W-:-:S04]  /*0dc0*/  @P0 LOP3.LUT R0, R7, 0xff, RZ, 0xc0, !PT ;  /* 0x000000ff07000812 */ /* 0x000fc800078ec0ff */
[----:B-----5:R-:W-:-:S04]  /*0dd0*/  @P0 VIMNMX.U16x2 R0, PT, PT, R14, R0, PT ;  /* 0x000000000e000248 */ /* 0x020fc80003fe0200 */
[----:B------:R-:W-:-:S07]  /*0de0*/  @P0 PRMT R7, R0, 0x7610, R7 ;  /* 0x0000761000070816 */ /* 0x000fce0000000007 */
.L_x_59:
        /* <DEDUP_REMOVED lines=30> */
[----:B--2---:R-:W-:-:S04]  /*0fd0*/  @P1 VIMNMX.U16x2 R0, PT, PT, R0, R2, PT ;  /* 0x0000000200001248 */ /* 0x004fc80003fe0200 */
[----:B------:R-:W-:-:S04]  /*0fe0*/  @P1 PRMT R7, R0, 0x7610, R7 ;  /* 0x0000761000071816 */ /* 0x000fc80000000007 */
[----:B------:R-:W-:-:S04]  /*0ff0*/  @P0 LOP3.LUT R0, R7, 0xff, RZ, 0xc0, !PT ;  /* 0x000000ff07000812 */ /* 0x000fc800078ec0ff */
[----:B---3--:R-:W-:-:S04]  /*1000*/  @P0 VIMNMX.U16x2 R0, PT, PT, R12, R0, PT ;  /* 0x000000000c000248 */ /* 0x008fc80003fe0200 */
[----:B------:R-:W-:-:S07]  /*1010*/  @P0 PRMT R7, R0, 0x7610, R7 ;  /* 0x0000761000070816 */ /* 0x000fce0000000007 */
.L_x_60:
        /* <DEDUP_REMOVED lines=15> */
[----:B--2---:R-:W-:-:S04]  /*1110*/  VIMNMX.U16x2 R0, PT, PT, R12, R0, PT ;  /* 0x000000000c007248 */ /* 0x004fc80003fe0200 */
[----:B------:R-:W-:-:S07]  /*1120*/  PRMT R7, R0, 0x7610, R7 ;  /* 0x0000761000077816 */ /* 0x000fce0000000007 */
.L_x_58:
        /* <DEDUP_REMOVED lines=10> */
.L_x_55:
[----:B------:R-:W0:Y:S01]  /*11d0*/  LDCU.64 UR8, c[0x0][0x390] ;  /* 0x00007200ff0877ac */ /* 0x000e220008000a00 */
[----:B------:R-:W-:Y:S01]  /*11e0*/  IMAD.MOV.U32 R0, RZ, RZ, 0xff ;  /* 0x000000ffff007424 */ /* 0x000fe200078e00ff */
[----:B0-----:R-:W-:-:S04]  /*11f0*/  IADD3 R2, P0, PT, R3, UR8, RZ ;  /* 0x0000000803027c10 */ /* 0x001fc8000ff1e0ff */
[----:B------:R-:W-:-:S05]  /*1200*/  IADD3.X R3, PT, PT, R4, UR9, RZ, P0, !PT ;  /* 0x0000000904037c10 */ /* 0x000fca00087fe4ff */
[----:B------:R-:W-:Y:S04]  /*1210*/  STG.E.U8 desc[UR10][R2.64], R0 ;  /* 0x0000000002007986 */ /* 0x000fe8000c10110a */
[----:B------:R-:W-:Y:S04]  /*1220*/  STG.E.U8 desc[UR10][R2.64+0x1], R0 ;  /* 0x0000010002007986 */ /* 0x000fe8000c10110a */
[----:B------:R-:W-:Y:S04]  /*1230*/  STG.E.U8 desc[UR10][R2.64+0x2], R0 ;  /* 0x0000020002007986 */ /* 0x000fe8000c10110a */
[----:B------:R-:W-:Y:S01]  /*1240*/  STG.E.U8 desc[UR10][R2.64+0x3], R0 ;  /* 0x0000030002007986 */ /* 0x000fe2000c10110a */
[----:B------:R-:W-:Y:S05]  /*1250*/  EXIT ;  /* 0x000000000000794d */ /* 0x000fea0003800000 */
.L_x_54:
        /* <DEDUP_REMOVED lines=9> */
.L_x_63:
        /* <DEDUP_REMOVED lines=9> */
.L_x_82:


//--------------------- .text._Z23nppiErode_8u_C1R_kernelPKhiPhiiiS0_iiii --------------------------
	.section	.text._Z23nppiErode_8u_C1R_kernelPKhiPhiiiS0_iiii,"ax",@progbits
	.align	128
        .global         _Z23nppiErode_8u_C1R_kernelPKhiPhiiiS0_iiii
        .type           _Z23nppiErode_8u_C1R_kernelPKhiPhiiiS0_iiii,@function
        .size           _Z23nppiErode_8u_C1R_kernelPKhiPhiiiS0_iiii,(.L_x_83 - _Z23nppiErode_8u_C1R_kernelPKhiPhiiiS0_iiii)
        .other          _Z23nppiErode_8u_C1R_kernelPKhiPhiiiS0_iiii,@"STO_CUDA_ENTRY STV_DEFAULT"
_Z23nppiErode_8u_C1R_kernelPKhiPhiiiS0_iiii:
.text._Z23nppiErode_8u_C1R_kernelPKhiPhiiiS0_iiii:
        /* <DEDUP_REMOVED lines=33> */
.L_x_70:
        /* <DEDUP_REMOVED lines=14> */
.L_x_66:
        /* <DEDUP_REMOVED lines=72> */
[----:B--2---:R-:W-:-:S04]  /*0770*/  @P0 VIMNMX.U16x2 R0, PT, PT, R0, R2, PT ;  /* 0x0000000200000248 */ /* 0x004fc80003fe0200 */
[----:B------:R-:W-:Y:S02]  /*0780*/  @P0 PRMT R3, R0, 0x7610, R3 ;  /* 0x0000761000030816 */ /* 0x000fe40000000003 */
[----:B------:R-:W-:-:S13]  /*0790*/  ISETP.NE.AND P0, PT, R27, RZ, PT ;  /* 0x000000ff1b00720c */ /* 0x000fda0003f05270 */
[----:B------:R-:W2:Y:S01]  /*07a0*/  @P0 LDG.E.U8 R0, desc[UR10][R24.64] ;  /* 0x0000000a18000981 */ /* 0x000ea2000c1e1100 */
[----:B------:R-:W-:-:S04]  /*07b0*/  @P0 LOP3.LUT R2, R3, 0xff, RZ, 0xc0, !PT ;  /* 0x000000ff03020812 */ /* 0x000fc800078ec0ff */
[----:B--2---:R-:W-:-:S04]  /*07c0*/  @P0 VIMNMX.U16x2 R0, PT, PT, R0, R2, PT ;  /* 0x0000000200000248 */ /* 0x004fc80003fe0200 */
[----:B------:R-:W-:Y:S02]  /*07d0*/  @P0 PRMT R3, R0, 0x7610, R3 ;  /* 0x0000761000030816 */ /* 0x000fe40000000003 */
[----:B------:R-:W2:Y:S02]  /*07e0*/  @P1 LDG.E.U8 R0, desc[UR10][R22.64] ;  /* 0x0000000a16001981 */ /* 0x000ea4000c1e1100 */
[----:B------:R-:W-:Y:S01]  /*07f0*/  @P1 LOP3.LUT R2, R3, 0xff, RZ, 0xc0, !PT ;  /* 0x000000ff03021812 */ /* 0x000fe200078ec0ff */
[----:B------:R-:W-:-:S05]  /*0800*/  VIADD R28, R28, 0x8 ;  /* 0x000000081c1c7836 */ /* 0x000fca0000000000 */
[----:B------:R-:W-:Y:S02]  /*0810*/  ISETP.NE.AND P0, PT, R28, UR4, PT ;  /* 0x000000041c007c0c */ /* 0x000fe4000bf05270 */
[----:B--2---:R-:W-:-:S04]  /*0820*/  @P1 VIMNMX.U16x2 R0, PT, PT, R0, R2, PT ;  /* 0x0000000200001248 */ /* 0x004fc80003fe0200 */
[----:B------:R-:W-:-:S04]  /*0830*/  @P1 PRMT R3, R0, 0x7610, R3 ;  /* 0x0000761000031816 */ /* 0x000fc80000000003 */
[----:B------:R-:W-:-:S04]  /*0840*/  @P2 LOP3.LUT R0, R3, 0xff, RZ, 0xc0, !PT ;  /* 0x000000ff03002812 */ /* 0x000fc800078ec0ff */
[----:B------:R-:W-:-:S04]  /*0850*/  @P2 VIMNMX.U16x2 R0, PT, PT, R12, R0, PT ;  /* 0x000000000c002248 */ /* 0x000fc80003fe0200 */
[----:B------:R-:W-:-:S04]  /*0860*/  @P2 PRMT R3, R0, 0x7610, R3 ;  /* 0x0000761000032816 */ /* 0x000fc80000000003 */
[----:B------:R-:W-:-:S04]  /*0870*/  @P3 LOP3.LUT R0, R3, 0xff, RZ, 0xc0, !PT ;  /* 0x000000ff03003812 */ /* 0x000fc800078ec0ff */
        /* <DEDUP_REMOVED lines=9> */
[----:B---3--:R-:W-:-:S04]  /*0910*/  @P6 VIMNMX.U16x2 R0, PT, PT, R20, R0, PT ;  /* 0x0000000014006248 */ /* 0x008fc80003fe0200 */
[----:B------:R-:W-:Y:S01]  /*0920*/  @P6 PRMT R3, R0, 0x7610, R3 ;  /* 0x0000761000036816 */ /* 0x000fe20000000003 */
[----:B------:R-:W-:Y:S06]  /*0930*/  @P0 BRA `(.L_x_66) ;  /* 0xfffffff8006c0947 */ /* 0x000fec000383ffff */
[----:B------:R-:W-:-:S07]  /*0940*/  IMAD.U32 R16, RZ, RZ, UR4 ;  /* 0x00000004ff107e24 */ /* 0x000fce000f8e00ff */
.L_x_65:
        /* <DEDUP_REMOVED lines=45> */
[----:B----4-:R-:W-:-:S04]  /*0c20*/  @P3 VIMNMX.U16x2 R0, PT, PT, R0, R20, PT ;  /* 0x0000001400003248 */ /* 0x010fc80003fe0200 */
[----:B------:R-:W-:-:S04]  /*0c30*/  @P3 PRMT R3, R0, 0x7610, R3 ;  /* 0x0000761000033816 */ /* 0x000fc80000000003 */
[----:B------:R-:W-:-:S04]  /*0c40*/  @P2 LOP3.LUT R0, R3, 0xff, RZ, 0xc0, !PT ;  /* 0x000000ff03002812 */ /* 0x000fc800078ec0ff */
[----:B-----5:R-:W-:-:S04]  /*0c50*/  @P2 VIMNMX.U16x2 R0, PT, PT, R2, R0, PT ;  /* 0x0000000002002248 */ /* 0x020fc80003fe0200 */
[----:B------:R-:W-:-:S04]  /*0c60*/  @P2 PRMT R3, R0, 0x7610, R3 ;  /* 0x0000761000032816 */ /* 0x000fc80000000003 */
[----:B------:R-:W-:-:S04]  /*0c70*/  @P1 LOP3.LUT R0, R3, 0xff, RZ, 0xc0, !PT ;  /* 0x000000ff03001812 */ /* 0x000fc800078ec0ff */
[----:B--2---:R-:W-:-:S04]  /*0c80*/  @P1 VIMNMX.U16x2 R0, PT, PT, R12, R0, PT ;  /* 0x000000000c001248 */ /* 0x004fc80003fe0200 */
[----:B------:R-:W-:-:S04]  /*0c90*/  @P1 PRMT R3, R0, 0x7610, R3 ;  /* 0x0000761000031816 */ /* 0x000fc80000000003 */
[----:B------:R-:W-:-:S04]  /*0ca0*/  @P0 LOP3.LUT R0, R3, 0xff, RZ, 0xc0, !PT ;  /* 0x000000ff03000812 */ /* 0x000fc800078ec0ff */
[----:B------:R-:W-:-:S04]  /*0cb0*/  @P0 VIMNMX.U16x2 R0, PT, PT, R14, R0, PT ;  /* 0x000000000e000248 */ /* 0x000fc80003fe0200 */
[----:B------:R-:W-:-:S07]  /*0cc0*/  @P0 PRMT R3, R0, 0x7610, R3 ;  /* 0x0000761000030816 */ /* 0x000fce0000000003 */
.L_x_68:
        /* <DEDUP_REMOVED lines=33> */
.L_x_69:
        /* <DEDUP_REMOVED lines=14> */
[----:B--2---:R-:W-:-:S04]  /*0fc0*/  VIMNMX.U16x2 R0, PT, PT, R12, R0, PT ;  /* 0x000000000c007248 */ /* 0x004fc80003fe0200 */
[----:B------:R-:W-:-:S07]  /*0fd0*/  PRMT R3, R0, 0x7610, R3 ;  /* 0x0000761000037816 */ /* 0x000fce0000000003 */
.L_x_67:
[----:B------:R-:W-:-:S13]  /*0fe0*/  ISETP.NE.AND P0, PT, R10, RZ, PT ;  /* 0x000000ff0a00720c */ /* 0x000fda0003f05270 */
[----:B------:R-:W-:Y:S05]  /*0ff0*/  @P0 BRA `(.L_x_70) ;  /* 0xfffffff000840947 */ /* 0x000fea000383ffff */
.L_x_64:
        /* <DEDUP_REMOVED lines=9> */
.L_x_71:
        /* <DEDUP_REMOVED lines=15> */
.L_x_83:


//--------------------- .text._Z28nppiDilate3x3_32f_C1R_kernelPKfiPfiii --------------------------
	.section	.text._Z28nppiDilate3x3_32f_C1R_kernelPKfiPfiii,"ax",@progbits
	.align	128
        .global         _Z28nppiDilate3x3_32f_C1R_kernelPKfiPfiii
        .type           _Z28nppiDilate3x3_32f_C1R_kernelPKfiPfiii,@function
        .size           _Z28nppiDilate3x3_32f_C1R_kernelPKfiPfiii,(.L_x_84 - _Z28nppiDilate3x3_32f_C1R_kernelPKfiPfiii)
        .other          _Z28nppiDilate3x3_32f_C1R_kernelPKfiPfiii,@"STO_CUDA_ENTRY STV_DEFAULT"
_Z28nppiDilate3x3_32f_C1R_kernelPKfiPfiii:
.text._Z28nppiDilate3x3_32f_C1R_kernelPKfiPfiii:
[----:B------:R-:W-:Y:S01]  /*0000*/  LDC R1, c[0x0][0x37c] ;  /* 0x0000df00ff017b82 */ /* 0x000fe20000000800 */
[----:B------:R-:W0:Y:S07]  /*0010*/  S2R R5, SR_TID.Y ;  /* 0x0000000000057919 */ /* 0x000e2e0000002200 */
[----:B------:R-:W1:Y:S01]  /*0020*/  LDC R0, c[0x0][0x360] ;  /* 0x0000d800ff007b82 */ /* 0x000e620000000800 */
[----:B------:R-:W1:Y:S07]  /*0030*/  S2R R3, SR_TID.X ;  /* 0x0000000000037919 */ /* 0x000e6e0000002100 */
[----:B------:R-:W0:Y:S08]  /*0040*/  S2UR UR5, SR_CTAID.Y ;  /* 0x00000000000579c3 */ /* 0x000e300000002600 */
[----:B------:R-:W0:Y:S08]  /*0050*/  LDC R4, c[0x0][0x364] ;  /* 0x0000d900ff047b82 */ /* 0x000e300000000800 */
[----:B------:R-:W1:Y:S08]  /*0060*/  S2UR UR4, SR_CTAID.X ;  /* 0x00000000000479c3 */ /* 0x000e700000002500 */
[----:B------:R-:W2:Y:S08]  /*0070*/  LDC R13, c[0x0][0x3a0] ;  /* 0x0000e800ff0d7b82 */ /* 0x000eb00000000800 */
[----:B------:R-:W3:Y:S01]  /*0080*/  LDC R9, c[0x0][0x39c] ;  /* 0x0000e700ff097b82 */ /* 0x000ee20000000800 */
[----:B0-----:R-:W-:-:S02]  /*0090*/  IMAD R4, R4, UR5, R5 ;  /* 0x0000000504047c24 */ /* 0x001fc4000f8e0205 */
[----:B-1----:R-:W-:-:S03]  /*00a0*/  IMAD R0, R0, UR4, R3 ;  /* 0x0000000400007c24 */ /* 0x002fc6000f8e0203 */
[----:B--2---:R-:W-:-:S04]  /*00b0*/  ISETP.GE.AND P0, PT, R4, R13, PT ;  /* 0x0000000d0400720c */ /* 0x004fc80003f06270 */
[----:B---3--:R-:W-:-:S13]  /*00c0*/  ISETP.GE.OR P0, PT, R0, R9, P0 ;  /* 0x000000090000720c */ /* 0x008fda0000706670 */
[----:B------:R-:W-:Y:S05]  /*00d0*/  @P0 EXIT ;  /* 0x000000000000094d */ /* 0x000fea0003800000 */
[----:B------:R-:W0:Y:S01]  /*00e0*/  LDCU UR6, c[0x0][0x388] ;  /* 0x00007100ff0677ac */ /* 0x000e220008000800 */
[----:B------:R-:W-:Y:S01]  /*00f0*/  VIMNMX.U32 R2, PT, PT, R4, 0x1, !PT ;  /* 0x0000000104027848 */ /* 0x000fe20007fe0000 */
[----:B------:R-:W-:Y:S01]  /*0100*/  VIADD R9, R9, 0xffffffff ;  /* 0xffffffff09097836 */ /* 0x000fe20000000000 */
[----:B------:R-:W-:Y:S01]  /*0110*/  VIMNMX R11, PT, PT, R0, 0x1, !PT ;  /* 0x00000001000b7848 */ /* 0x000fe20007fe0100 */
[----:B------:R-:W1:Y:S01]  /*0120*/  LDCU.64 UR8, c[0x0][0x380] ;  /* 0x00007000ff0877ac */ /* 0x000e620008000a00 */
[----:B------:R-:W-:Y:S02]  /*0130*/  VIADD R13, R13, 0xffffffff ;  /* 0xffffffff0d0d7836 */ /* 0x000fe40000000000 */
[----:B------:R-:W-:Y:S01]  /*0140*/  VIADD R2, R2, 0xffffffff ;  /* 0xffffffff02027836 */ /* 0x000fe20000000000 */
[----:B------:R-:W2:Y:S01]  /*0150*/  LDCU.64 UR4, c[0x0][0x358] ;  /* 0x00006b00ff0477ac */ /* 0x000ea20008000a00 */
[----:B------:R-:W-:Y:S01]  /*0160*/  VIADD R11, R11, 0xffffffff ;  /* 0xffffffff0b0b7836 */ /* 0x000fe20000000000 */
[----:B------:R-:W-:Y:S01]  /*0170*/  VIMNMX.RELU R5, PT, PT, R0, R9, PT ;  /* 0x0000000900057248 */ /* 0x000fe20003fe1100 */
[----:B0-----:R-:W-:-:S05]  /*0180*/  IMAD R2, R2, UR6, RZ ;  /* 0x0000000602027c24 */ /* 0x001fca000f8e02ff */
[----:B-1----:R-:W-:-:S04]  /*0190*/  IADD3 R6, P0, PT, R2, UR8, RZ ;  /* 0x0000000802067c10 */ /* 0x002fc8000ff1e0ff */
[----:B------:R-:W-:Y:S02]  /*01a0*/  LEA.HI.X.SX32 R7, R2, UR9, 0x1, P0 ;  /* 0x0000000902077c11 */ /* 0x000fe400080f0eff */
[----:B------:R-:W-:Y:S01]  /*01b0*/  VIMNMX.U32 R2, PT, PT, R4, R13, PT ;  /* 0x0000000d04027248 */ /* 0x000fe20003fe0000 */
[----:B------:R-:W-:Y:S01]  /*01c0*/  IMAD.WIDE.U32 R14, R11, 0x4, R6 ;  /* 0x000000040b0e7825 */ /* 0x000fe200078e0006 */
[----:B------:R-:W-:-:S03]  /*01d0*/  VIADDMNMX.RELU R9, R0, 0x1, R9, PT ;  /* 0x0000000100097846 */ /* 0x000fc60003801109 */
[--C-:B------:R-:W-:Y:S01]  /*01e0*/  IMAD.WIDE.U32 R16, R5, 0x4, R6.reuse ;  /* 0x0000000405107825 */ /* 0x100fe200078e0006 */
[----:B--2---:R-:W2:Y:S03]  /*01f0*/  LDG.E R8, desc[UR4][R14.64] ;  /* 0x000000040e087981 */ /* 0x004ea6000c1e1900 */
[----:B------:R-:W-:Y:S01]  /*0200*/  IMAD R3, R2, UR6, RZ ;  /* 0x0000000602037c24 */ /* 0x000fe2000f8e02ff */
[----:B------:R0:W3:Y:S01]  /*0210*/  LDG.E R10, desc[UR4][R16.64] ;  /* 0x00000004100a7981 */ /* 0x0000e2000c1e1900 */
[----:B------:R-:W-:-:S03]  /*0220*/  IMAD.WIDE.U32 R18, R9, 0x4, R6 ;  /* 0x0000000409127825 */ /* 0x000fc600078e0006 */
[C---:B------:R-:W-:Y:S02]  /*0230*/  IADD3 R2, P0, PT, R3.reuse, UR8, RZ ;  /* 0x0000000803027c10 */ /* 0x040fe4000ff1e0ff */
[----:B------:R1:W4:Y:S02]  /*0240*/  LDG.E R12, desc[UR4][R18.64] ;  /* 0x00000004120c7981 */ /* 0x000324000c1e1900 */
[----:B------:R-:W-:-:S03]  /*0250*/  LEA.HI.X.SX32 R3, R3, UR9, 0x1, P0 ;  /* 0x0000000903037c11 */ /* 0x000fc600080f0eff */
[----:B------:R-:W-:Y:S01]  /*0260*/  IMAD.WIDE.U32 R20, R11, 0x4, R2 ;  /* 0x000000040b147825 */ /* 0x000fe200078e0002 */
[----:B------:R-:W-:-:S04]  /*0270*/  VIADDMNMX.U32 R6, R4, 0x1, R13, PT ;  /* 0x0000000104067846 */ /* 0x000fc8000380000d */
[----:B------:R-:W5:Y:S01]  /*0280*/  LDG.E R13, desc[UR4][R20.64] ;  /* 0x00000004140d7981 */ /* 0x000f62000c1e1900 */
[----:B------:R-:W-:-:S04]  /*0290*/  IMAD.WIDE.U32 R22, R5, 0x4, R2 ;  /* 0x0000000405167825 */ /* 0x000fc800078e0002 */
[----:B------:R-:W-:Y:S01]  /*02a0*/  IMAD R7, R6, UR6, RZ ;  /* 0x0000000606077c24 */ /* 0x000fe2000f8e02ff */
[----:B------:R-:W5:Y:S01]  /*02b0*/  LDG.E R14, desc[UR4][R22.64] ;  /* 0x00000004160e7981 */ /* 0x000f62000c1e1900 */
[----:B------:R-:W-:Y:S01]  /*02c0*/  IMAD.WIDE.U32 R2, R9, 0x4, R2 ;  /* 0x0000000409027825 */ /* 0x000fe200078e0002 */
[----:B------:R-:W1:Y:S02]  /*02d0*/  LDCU UR6, c[0x0][0x398] ;  /* 0x00007300ff0677ac */ /* 0x000e640008000800 */
[----:B------:R-:W-:-:S03]  /*02e0*/  IADD3 R6, P0, PT, R7, UR8, RZ ;  /* 0x0000000807067c10 */ /* 0x000fc6000ff1e0ff */
[----:B------:R-:W5:Y:S01]  /*02f0*/  LDG.E R2, desc[UR4][R2.64] ;  /* 0x0000000402027981 */ /* 0x000f62000c1e1900 */
[----:B------:R-:W-:Y:S01]  /*0300*/  LEA.HI.X.SX32 R7, R7, UR9, 0x1, P0 ;  /* 0x0000000907077c11 */ /* 0x000fe200080f0eff */
[----:B------:R-:W5:Y:S02]  /*0310*/  LDCU.64 UR8, c[0x0][0x390] ;  /* 0x00007200ff0877ac */ /* 0x000f640008000a00 */
[----:B0-----:R-:W-:-:S04]  /*0320*/  IMAD.WIDE.U32 R16, R11, 0x4, R6 ;  /* 0x000000040b107825 */ /* 0x001fc800078e0006 */
[--C-:B-1----:R-:W-:Y:S02]  /*0330*/  IMAD.WIDE.U32 R18, R5, 0x4, R6.reuse ;  /* 0x0000000405127825 */ /* 0x102fe400078e0006 */
[----:B------:R-:W5:Y:S02]  /*0340*/  LDG.E R17, desc[UR4][R16.64] ;  /* 0x0000000410117981 */ /* 0x000f64000c1e1900 */
[----:B------:R-:W-:Y:S02]  /*0350*/  IMAD.WIDE.U32 R6, R9, 0x4, R6 ;  /* 0x0000000409067825 */ /* 0x000fe400078e0006 */
[----:B------:R-:W5:Y:S04]  /*0360*/  LDG.E R18, desc[UR4][R18.64] ;  /* 0x0000000412127981 */ /* 0x000f68000c1e1900 */
[----:B------:R-:W5:Y:S01]  /*0370*/  LDG.E R6, desc[UR4][R6.64] ;  /* 0x0000000406067981 */ /* 0x000f62000c1e1900 */
[----:B------:R-:W-:Y:S01]  /*0380*/  IMAD R4, R4, UR6, RZ ;  /* 0x0000000604047c24 */ /* 0x000fe2000f8e02ff */
[----:B--2---:R-:W-:-:S04]  /*0390*/  FMNMX R5, R8, -1.00000000000000000000e+10, !PT ;  /* 0xd01502f908057809 */ /* 0x004fc80007800000 */
[----:B---3--:R-:W-:-:S04]  /*03a0*/  FSETP.GT.AND P0, PT, R10, R5, PT ;  /* 0x000000050a00720b */ /* 0x008fc80003f04000 */
[----:B------:R-:W-:-:S04]  /*03b0*/  FSEL R5, R10, R5, P0 ;  /* 0x000000050a057208 */ /* 0x000fc80000000000 */
[----:B----4-:R-:W-:-:S04]  /*03c0*/  FSETP.GT.AND P0, PT, R12, R5, PT ;  /* 0x000000050c00720b */ /* 0x010fc80003f04000 */
[----:B------:R-:W-:-:S04]  /*03d0*/  FSEL R12, R12, R5, P0 ;  /* 0x000000050c0c7208 */ /* 0x000fc80000000000 */
[----:B-----5:R-:W-:-:S04]  /*03e0*/  FSETP.GT.AND P0, PT, R13, R12, PT ;  /* 0x0000000c0d00720b */ /* 0x020fc80003f04000 */
[----:B------:R-:W-:-:S04]  /*03f0*/  FSEL R13, R13, R12, P0 ;  /* 0x0000000c0d0d7208 */ /* 0x000fc80000000000 */
[----:B------:R-:W-:-:S04]  /*0400*/  FSETP.GT.AND P0, PT, R14, R13, PT ;  /* 0x0000000d0e00720b */ /* 0x000fc80003f04000 */
[----:B------:R-:W-:-:S04]  /*0410*/  FSEL R13, R14, R13, P0 ;  /* 0x0000000d0e0d7208 */ /* 0x000fc80000000000 */
[----:B------:R-:W-:-:S04]  /*0420*/  FSETP.GT.AND P0, PT, R2, R13, PT ;  /* 0x0000000d0200720b */ /* 0x000fc80003f04000 */
[----:B------:R-:W-:-:S04]  /*0430*/  FSEL R2, R2, R13, P0 ;  /* 0x0000000d02027208 */ /* 0x000fc80000000000 */
[----:B------:R-:W-:-:S04]  /*0440*/  FSETP.GT.AND P0, PT, R17, R2, PT ;  /* 0x000000021100720b */ /* 0x000fc80003f04000 */
[----:B------:R-:W-:-:S04]  /*0450*/  FSEL R17, R17, R2, P0 ;  /* 0x0000000211117208 */ /* 0x000fc80000000000 */
[-C--:B------:R-:W-:Y:S02]  /*0460*/  FSETP.GT.AND P0, PT, R18, R17.reuse, PT ;  /* 0x000000111200720b */ /* 0x080fe40003f04000 */
[----:B------:R-:W-:Y:S02]  /*0470*/  IADD3 R2, P1, PT, R4, UR8, RZ ;  /* 0x0000000804027c10 */ /* 0x000fe4000ff3e0ff */
[----:B------:R-:W-:Y:S02]  /*0480*/  FSEL R17, R18, R17, P0 ;  /* 0x0000001112117208 */ /* 0x000fe40000000000 */
[----:B------:R-:W-:Y:S02]  /*0490*/  LEA.HI.X.SX32 R3, R4, UR9, 0x1, P1 ;  /* 0x0000000904037c11 */ /* 0x000fe400088f0eff */
[----:B------:R-:W-:Y:S01]  /*04a0*/  FSETP.GT.AND P0, PT, R6, R17, PT ;  /* 0x000000110600720b */ /* 0x000fe20003f04000 */
[----:B------:R-:W-:-:S03]  /*04b0*/  IMAD.WIDE R2, R0, 0x4, R2 ;  /* 0x0000000400027825 */ /* 0x000fc600078e0202 */
[----:B------:R-:W-:-:S05]  /*04c0*/  FSEL R17, R6, R17, P0 ;  /* 0x0000001106117208 */ /* 0x000fca0000000000 */
[----:B------:R-:W-:Y:S01]  /*04d0*/  STG.E desc[UR4][R2.64], R17 ;  /* 0x0000001102007986 */ /* 0x000fe2000c101904 */
[----:B------:R-:W-:Y:S05]  /*04e0*/  EXIT ;  /* 0x000000000000794d */ /* 0x000fea0003800000 */
.L_x_72:
        /* <DEDUP_REMOVED lines=9> */
.L_x_84:


//--------------------- .text._Z27nppiDilate3x3_8u_C1R_kernelPKhiPhiii --------------------------
	.section	.text._Z27nppiDilate3x3_8u_C1R_kernelPKhiPhiii,"ax",@progbits
	.align	128
        .global         _Z27nppiDilate3x3_8u_C1R_kernelPKhiPhiii
        .type           _Z27nppiDilate3x3_8u_C1R_kernelPKhiPhiii,@function
        .size           _Z27nppiDilate3x3_8u_C1R_kernelPKhiPhiii,(.L_x_85 - _Z27nppiDilate3x3_8u_C1R_kernelPKhiPhiii)
        .other          _Z27nppiDilate3x3_8u_C1R_kernelPKhiPhiii,@"STO_CUDA_ENTRY STV_DEFAULT"
_Z27nppiDilate3x3_8u_C1R_kernelPKhiPhiii:
.text._Z27nppiDilate3x3_8u_C1R_kernelPKhiPhiii:
        /* <DEDUP_REMOVED lines=18> */
[----:B------:R-:W1:Y:S02]  /*0120*/  LDCU.64 UR8, c[0x0][0x380] ;  /* 0x00007000ff0877ac */ /* 0x000e640008000a00 */
[----:B------:R-:W-:Y:S01]  /*0130*/  VIADD R6, R2, 0xffffffff ;  /* 0xffffffff02067836 */ /* 0x000fe20000000000 */
[C---:B------:R-:W-:Y:S01]  /*0140*/  VIMNMX.U32 R7, PT, PT, R5.reuse, R0, PT ;  /* 0x0000000005077248 */ /* 0x040fe20003fe0000 */
[----:B------:R-:W-:Y:S01]  /*0150*/  VIADD R2, R8, 0xffffffff ;  /* 0xffffffff08027836 */ /* 0x000fe20000000000 */
[----:B------:R-:W-:Y:S01]  /*0160*/  VIADDMNMX.U32 R0, R5, 0x1, R0, PT ;  /* 0x0000000105007846 */ /* 0x000fe20003800000 */
[----:B------:R-:W-:Y:S01]  /*0170*/  VIADD R4, R4, 0xffffffff ;  /* 0xffffffff04047836 */ /* 0x000fe20000000000 */
[----:B------:R-:W2:Y:S02]  /*0180*/  LDCU.64 UR4, c[0x0][0x358] ;  /* 0x00006b00ff0477ac */ /* 0x000ea40008000a00 */
[----:B------:R-:W-:-:S02]  /*0190*/  VIMNMX.RELU R14, PT, PT, R3, R2, PT ;  /* 0x00000002030e7248 */ /* 0x000fc40003fe1100 */
[----:B------:R-:W-:Y:S01]  /*01a0*/  VIADDMNMX.RELU R2, R3, 0x1, R2, PT ;  /* 0x0000000103027846 */ /* 0x000fe20003801102 */
[----:B0-----:R-:W-:Y:S02]  /*01b0*/  IMAD R21, R6, UR6, RZ ;  /* 0x0000000606157c24 */ /* 0x001fe4000f8e02ff */
[----:B------:R-:W-:Y:S02]  /*01c0*/  IMAD R13, R0, UR6, RZ ;  /* 0x00000006000d7c24 */ /* 0x000fe4000f8e02ff */
[----:B------:R-:W-:Y:S01]  /*01d0*/  IMAD R7, R7, UR6, RZ ;  /* 0x0000000607077c24 */ /* 0x000fe2000f8e02ff */
[--C-:B------:R-:W-:Y:S01]  /*01e0*/  SHF.R.S32.HI R0, RZ, 0x1f, R21.reuse ;  /* 0x0000001fff007819 */ /* 0x100fe20000011415 */
[----:B------:R-:W0:Y:S01]  /*01f0*/  LDCU UR6, c[0x0][0x398] ;  /* 0x00007300ff0677ac */ /* 0x000e220008000800 */
[--C-:B-1----:R-:W-:Y:S02]  /*0200*/  IADD3 R22, P0, P1, R4, UR8, R21.reuse ;  /* 0x0000000804167c10 */ /* 0x102fe4000f91e015 */
[----:B------:R-:W-:-:S02]  /*0210*/  IADD3 R18, P2, P3, R14, UR8, R21 ;  /* 0x000000080e127c10 */ /* 0x000fc4000fb5e015 */
[----:B------:R-:W-:Y:S02]  /*0220*/  IADD3 R20, P4, P5, R2, UR8, R21 ;  /* 0x0000000802147c10 */ /* 0x000fe4000fd9e015 */
[--C-:B------:R-:W-:Y:S02]  /*0230*/  IADD3.X R23, PT, PT, RZ, UR9, R0.reuse, P0, P1 ;  /* 0x00000009ff177c10 */ /* 0x100fe400087e2400 */
[----:B------:R-:W-:Y:S02]  /*0240*/  IADD3.X R19, PT, PT, RZ, UR9, R0, P2, P3 ;  /* 0x00000009ff137c10 */ /* 0x000fe400097e6400 */
[--C-:B------:R-:W-:Y:S02]  /*0250*/  SHF.R.S32.HI R11, RZ, 0x1f, R7.reuse ;  /* 0x0000001fff0b7819 */ /* 0x100fe40000011407 */
[--C-:B------:R-:W-:Y:S02]  /*0260*/  IADD3 R6, P0, P1, R4, UR8, R7.reuse ;  /* 0x0000000804067c10 */ /* 0x100fe4000f91e007 */
[----:B------:R-:W-:-:S02]  /*0270*/  IADD3 R8, P2, P3, R14, UR8, R7 ;  /* 0x000000080e087c10 */ /* 0x000fc4000fb5e007 */
[----:B------:R-:W-:Y:S02]  /*0280*/  IADD3.X R21, PT, PT, RZ, UR9, R0, P4, P5 ;  /* 0x00000009ff157c10 */ /* 0x000fe4000a7ea400 */
[----:B------:R-:W-:Y:S02]  /*0290*/  IADD3 R10, P5, P4, R2, UR8, R7 ;  /* 0x00000008020a7c10 */ /* 0x000fe4000fcbe007 */
[--C-:B------:R-:W-:Y:S02]  /*02a0*/  IADD3.X R7, PT, PT, RZ, UR9, R11.reuse, P0, P1 ;  /* 0x00000009ff077c10 */ /* 0x100fe400087e240b */
[----:B------:R-:W-:Y:S02]  /*02b0*/  IADD3.X R9, PT, PT, RZ, UR9, R11, P2, P3 ;  /* 0x00000009ff097c10 */ /* 0x000fe400097e640b */
[----:B------:R-:W-:Y:S01]  /*02c0*/  SHF.R.S32.HI R0, RZ, 0x1f, R13 ;  /* 0x0000001fff007819 */ /* 0x000fe2000001140d */
[----:B--2---:R-:W2:Y:S01]  /*02d0*/  LDG.E.U8 R6, desc[UR4][R6.64] ;  /* 0x0000000406067981 */ /* 0x004ea2000c1e1100 */
[----:B------:R-:W-:-:S02]  /*02e0*/  IADD3.X R11, PT, PT, RZ, UR9, R11, P5, P4 ;  /* 0x00000009ff0b7c10 */ /* 0x000fc4000afe840b */
[--C-:B------:R-:W-:Y:S01]  /*02f0*/  IADD3 R16, P1, P0, R4, UR8, R13.reuse ;  /* 0x0000000804107c10 */ /* 0x100fe2000f83e00d */
[----:B------:R-:W2:Y:S01]  /*0300*/  LDG.E.U8 R8, desc[UR4][R8.64] ;  /* 0x0000000408087981 */ /* 0x000ea2000c1e1100 */
[--C-:B------:R-:W-:Y:S02]  /*0310*/  IADD3 R14, P2, P3, R14, UR8, R13.reuse ;  /* 0x000000080e0e7c10 */ /* 0x100fe4000fb5e00d */
[----:B------:R-:W-:Y:S01]  /*0320*/  IADD3 R12, P4, P5, R2, UR8, R13 ;  /* 0x00000008020c7c10 */ /* 0x000fe2000fd9e00d */
[----:B------:R-:W3:Y:S01]  /*0330*/  LDG.E.U8 R4, desc[UR4][R20.64] ;  /* 0x0000000414047981 */ /* 0x000ee2000c1e1100 */
[--C-:B------:R-:W-:Y:S02]  /*0340*/  IADD3.X R17, PT, PT, RZ, UR9, R0.reuse, P1, P0 ;  /* 0x00000009ff117c10 */ /* 0x100fe40008fe0400 */
[--C-:B------:R-:W-:Y:S01]  /*0350*/  IADD3.X R15, PT, PT, RZ, UR9, R0.reuse, P2, P3 ;  /* 0x00000009ff0f7c10 */ /* 0x100fe200097e6400 */
[----:B------:R-:W3:Y:S01]  /*0360*/  LDG.E.U8 R2, desc[UR4][R18.64] ;  /* 0x0000000412027981 */ /* 0x000ee2000c1e1100 */
[----:B------:R-:W-:Y:S01]  /*0370*/  IADD3.X R13, PT, PT, RZ, UR9, R0, P4, P5 ;  /* 0x00000009ff0d7c10 */ /* 0x000fe2000a7ea400 */
[----:B------:R-:W1:Y:S02]  /*0380*/  LDCU.64 UR8, c[0x0][0x390] ;  /* 0x00007200ff0877ac */ /* 0x000e640008000a00 */
[----:B------:R-:W3:Y:S04]  /*0390*/  LDG.E.U8 R0, desc[UR4][R22.64] ;  /* 0x0000000416007981 */ /* 0x000ee8000c1e1100 */
[----:B------:R-:W4:Y:S04]  /*03a0*/  LDG.E.U8 R10, desc[UR4][R10.64] ;  /* 0x000000040a0a7981 */ /* 0x000f28000c1e1100 */
[----:B------:R-:W4:Y:S04]  /*03b0*/  LDG.E.U8 R16, desc[UR4][R16.64] ;  /* 0x0000000410107981 */ /* 0x000f28000c1e1100 */
[----:B------:R-:W5:Y:S04]  /*03c0*/  LDG.E.U8 R14, desc[UR4][R14.64] ;  /* 0x000000040e0e7981 */ /* 0x000f68000c1e1100 */
[----:B------:R-:W5:Y:S01]  /*03d0*/  LDG.E.U8 R12, desc[UR4][R12.64] ;  /* 0x000000040c0c7981 */ /* 0x000f62000c1e1100 */
[----:B---3--:R-:W-:Y:S01]  /*03e0*/  VIMNMX3.U16x2 R4, R2, R0, R4, !PT ;  /* 0x000000000204720f */ /* 0x008fe20007800204 */
[----:B0-----:R-:W-:-:S03]  /*03f0*/  IMAD R0, R5, UR6, RZ ;  /* 0x0000000605007c24 */ /* 0x001fc6000f8e02ff */
[----:B--2---:R-:W-:Y:S02]  /*0400*/  VIMNMX3.U16x2 R4, R6, R4, R8, !PT ;  /* 0x000000040604720f */ /* 0x004fe40007800208 */
[--C-:B-1----:R-:W-:Y:S02]  /*0410*/  IADD3 R2, P0, P1, R0, UR8, R3.reuse ;  /* 0x0000000800027c10 */ /* 0x102fe4000f91e003 */
[----:B----4-:R-:W-:Y:S02]  /*0420*/  VIMNMX3.U16x2 R6, R10, R4, R16, !PT ;  /* 0x000000040a06720f */ /* 0x010fe40007800210 */
[----:B------:R-:W-:Y:S02]  /*0430*/  SHF.R.S32.HI R5, RZ, 0x1f, R3 ;  /* 0x0000001fff057819 */ /* 0x000fe40000011403 */
[----:B------:R-:W-:Y:S02]  /*0440*/  SHF.R.S32.HI R0, RZ, 0x1f, R0 ;  /* 0x0000001fff007819 */ /* 0x000fe40000011400 */
[----:B-----5:R-:W-:-:S02]  /*0450*/  VIMNMX3.U16x2 R6, R14, R6, R12, !PT ;  /* 0x000000060e06720f */ /* 0x020fc4000780020c */
[----:B------:R-:W-:-:S05]  /*0460*/  IADD3.X R3, PT, PT, R0, UR9, R5, P0, P1 ;  /* 0x0000000900037c10 */ /* 0x000fca00087e2405 */
[----:B------:R-:W-:Y:S01]  /*0470*/  STG.E.U8 desc[UR4][R2.64], R6 ;  /* 0x0000000602007986 */ /* 0x000fe2000c101104 */
[----:B------:R-:W-:Y:S05]  /*0480*/  EXIT ;  /* 0x000000000000794d */ /* 0x000fea0003800000 */
.L_x_73:
        /* <DEDUP_REMOVED lines=15> */
.L_x_85:


//--------------------- .text._Z27nppiErode3x3_32f_C1R_kernelPKfiPfiii --------------------------
	.section	.text._Z27nppiErode3x3_32f_C1R_kernelPKfiPfiii,"ax",@progbits
	.align	128
        .global         _Z27nppiErode3x3_32f_C1R_kernelPKfiPfiii
        .type           _Z27nppiErode3x3_32f_C1R_kernelPKfiPfiii,@function
        .size           _Z27nppiErode3x3_32f_C1R_kernelPKfiPfiii,(.L_x_86 - _Z27nppiErode3x3_32f_C1R_kernelPKfiPfiii)
        .other          _Z27nppiErode3x3_32f_C1R_kernelPKfiPfiii,@"STO_CUDA_ENTRY STV_DEFAULT"
_Z27nppiErode3x3_32f_C1R_kernelPKfiPfiii:
.text._Z27nppiErode3x3_32f_C1R_kernelPKfiPfiii:
        /* <DEDUP_REMOVED lines=57> */
[----:B--2---:R-:W-:-:S04]  /*0390*/  FMNMX R5, R8, 1.00000000000000000000e+10, PT ;  /* 0x501502f908057809 */ /* 0x004fc80003800000 */
[----:B---3--:R-:W-:-:S04]  /*03a0*/  FSETP.GEU.AND P0, PT, R10, R5, PT ;  /* 0x000000050a00720b */ /* 0x008fc80003f0e000 */
[----:B------:R-:W-:-:S04]  /*03b0*/  FSEL R5, R10, R5, !P0 ;  /* 0x000000050a057208 */ /* 0x000fc80004000000 */
[----:B----4-:R-:W-:-:S04]  /*03c0*/  FSETP.GEU.AND P0, PT, R12, R5, PT ;  /* 0x000000050c00720b */ /* 0x010fc80003f0e000 */
[----:B------:R-:W-:-:S04]  /*03d0*/  FSEL R12, R12, R5, !P0 ;  /* 0x000000050c0c7208 */ /* 0x000fc80004000000 */
[----:B-----5:R-:W-:-:S04]  /*03e0*/  FSETP.GEU.AND P0, PT, R13, R12, PT ;  /* 0x0000000c0d00720b */ /* 0x020fc80003f0e000 */
[----:B------:R-:W-:-:S04]  /*03f0*/  FSEL R13, R13, R12, !P0 ;  /* 0x0000000c0d0d7208 */ /* 0x000fc80004000000 */
[----:B------:R-:W-:-:S04]  /*0400*/  FSETP.GEU.AND P0, PT, R14, R13, PT ;  /* 0x0000000d0e00720b */ /* 0x000fc80003f0e000 */
[----:B------:R-:W-:-:S04]  /*0410*/  FSEL R13, R14, R13, !P0 ;  /* 0x0000000d0e0d7208 */ /* 0x000fc80004000000 */
[----:B------:R-:W-:-:S04]  /*0420*/  FSETP.GEU.AND P0, PT, R2, R13, PT ;  /* 0x0000000d0200720b */ /* 0x000fc80003f0e000 */
[----:B------:R-:W-:-:S04]  /*0430*/  FSEL R2, R2, R13, !P0 ;  /* 0x0000000d02027208 */ /* 0x000fc80004000000 */
[----:B------:R-:W-:-:S04]  /*0440*/  FSETP.GEU.AND P0, PT, R17, R2, PT ;  /* 0x000000021100720b */ /* 0x000fc80003f0e000 */
[----:B------:R-:W-:-:S04]  /*0450*/  FSEL R17, R17, R2, !P0 ;  /* 0x0000000211117208 */ /* 0x000fc80004000000 */
[-C--:B------:R-:W-:Y:S02]  /*0460*/  FSETP.GEU.AND P0, PT, R18, R17.reuse, PT ;  /* 0x000000111200720b */ /* 0x080fe40003f0e000 */
[----:B------:R-:W-:Y:S02]  /*0470*/  IADD3 R2, P1, PT, R4, UR8, RZ ;  /* 0x0000000804027c10 */ /* 0x000fe4000ff3e0ff */
[----:B------:R-:W-:Y:S02]  /*0480*/  FSEL R17, R18, R17, !P0 ;  /* 0x0000001112117208 */ /* 0x000fe40004000000 */
[----:B------:R-:W-:Y:S02]  /*0490*/  LEA.HI.X.SX32 R3, R4, UR9, 0x1, P1 ;  /* 0x0000000904037c11 */ /* 0x000fe400088f0eff */
[----:B------:R-:W-:Y:S01]  /*04a0*/  FSETP.GEU.AND P0, PT, R6, R17, PT ;  /* 0x000000110600720b */ /* 0x000fe20003f0e000 */
[----:B------:R-:W-:-:S03]  /*04b0*/  IMAD.WIDE R2, R0, 0x4, R2 ;  /* 0x0000000400027825 */ /* 0x000fc600078e0202 */
[----:B------:R-:W-:-:S05]  /*04c0*/  FSEL R17, R6, R17, !P0 ;  /* 0x0000001106117208 */ /* 0x000fca0004000000 */
[----:B------:R-:W-:Y:S01]  /*04d0*/  STG.E desc[UR4][R2.64], R17 ;  /* 0x0000001102007986 */ /* 0x000fe2000c101904 */
[----:B------:R-:W-:Y:S05]  /*04e0*/  EXIT ;  /* 0x000000000000794d */ /* 0x000fea0003800000 */
.L_x_74:
        /* <DEDUP_REMOVED lines=9> */
.L_x_86:


//--------------------- .text._Z26nppiErode3x3_8u_C1R_kernelPKhiPhiii --------------------------
	.section	.text._Z26nppiErode3x3_8u_C1R_kernelPKhiPhiii,"ax",@progbits
	.align	128
        .global         _Z26nppiErode3x3_8u_C1R_kernelPKhiPhiii
        .type           _Z26nppiErode3x3_8u_C1R_kernelPKhiPhiii,@function
        .size           _Z26nppiErode3x3_8u_C1R_kernelPKhiPhiii,(.L_x_87 - _Z26nppiErode3x3_8u_C1R_kernelPKhiPhiii)
        .other          _Z26nppiErode3x3_8u_C1R_kernelPKhiPhiii,@"STO_CUDA_ENTRY STV_DEFAULT"
_Z26nppiErode3x3_8u_C1R_kernelPKhiPhiii:
.text._Z26nppiErode3x3_8u_C1R_kernelPKhiPhiii:
        /* <DEDUP_REMOVED lines=62> */
[----:B---3--:R-:W-:Y:S01]  /*03e0*/  VIMNMX3.U16x2 R4, R2, R0, R4, PT ;  /* 0x000000000204720f */ /* 0x008fe20003800204 */
[----:B0-----:R-:W-:-:S03]  /*03f0*/  IMAD R0, R5, UR6, RZ ;  /* 0x0000000605007c24 */ /* 0x001fc6000f8e02ff */
[----:B--2---:R-:W-:Y:S02]  /*0400*/  VIMNMX3.U16x2 R4, R6, R4, R8, PT ;  /* 0x000000040604720f */ /* 0x004fe40003800208 */
[--C-:B-1----:R-:W-:Y:S02]  /*0410*/  IADD3 R2, P0, P1, R0, UR8, R3.reuse ;  /* 0x0000000800027c10 */ /* 0x102fe4000f91e003 */
[----:B----4-:R-:W-:Y:S02]  /*0420*/  VIMNMX3.U16x2 R6, R10, R4, R16, PT ;  /* 0x000000040a06720f */ /* 0x010fe40003800210 */
[----:B------:R-:W-:Y:S02]  /*0430*/  SHF.R.S32.HI R5, RZ, 0x1f, R3 ;  /* 0x0000001fff057819 */ /* 0x000fe40000011403 */
[----:B------:R-:W-:Y:S02]  /*0440*/  SHF.R.S32.HI R0, RZ, 0x1f, R0 ;  /* 0x0000001fff007819 */ /* 0x000fe40000011400 */
[----:B-----5:R-:W-:-:S02]  /*0450*/  VIMNMX3.U16x2 R6, R14, R6, R12, PT ;  /* 0x000000060e06720f */ /* 0x020fc4000380020c */
[----:B------:R-:W-:-:S05]  /*0460*/  IADD3.X R3, PT, PT, R0, UR9, R5, P0, P1 ;  /* 0x0000000900037c10 */ /* 0x000fca00087e2405 */
[----:B------:R-:W-:Y:S01]  /*0470*/  STG.E.U8 desc[UR4][R2.64], R6 ;  /* 0x0000000602007986 */ /* 0x000fe2000c101104 */
[----:B------:R-:W-:Y:S05]  /*0480*/  EXIT ;  /* 0x000000000000794d */ /* 0x000fea0003800000 */
.L_x_75:
        /* <DEDUP_REMOVED lines=15> */
.L_x_87:


//--------------------- .nv.shared.reserved.0     --------------------------
	.section	.nv.shared.reserved.0,"aw",@nobits
	.weak		__nv_reservedSMEM_offset_0_alias
	.size		__nv_reservedSMEM_offset_0_alias, 0, 64
	.other		__nv_reservedSMEM_offset_0_alias,@"STO_CUDA_RESERVED_SHARED STV_DEFAULT"
__nv_reservedSMEM_offset_0_alias:
	.zero		0
	.zero		64


//--------------------- .nv.constant0._Z25nppiDilate_32f_C4R_kernelPKfiPfiiiPKhiiii --------------------------
	.section	.nv.constant0._Z25nppiDilate_32f_C4R_kernelPKfiPfiiiPKhiiii,"a",@progbits
	.sectionflags	@""
	.align	4
.nv.constant0._Z25nppiDilate_32f_C4R_kernelPKfiPfiiiPKhiiii:
	.zero		960


//--------------------- .nv.constant0._Z25nppiDilate_32f_C1R_kernelPKfiPfiiiPKhiiii --------------------------
	.section	.nv.constant0._Z25nppiDilate_32f_C1R_kernelPKfiPfiiiPKhiiii,"a",@progbits
	.sectionflags	@""
	.align	4
.nv.constant0._Z25nppiDilate_32f_C1R_kernelPKfiPfiiiPKhiiii:
	.zero		960


//--------------------- .nv.constant0._Z24nppiDilate_8u_C4R_kernelPKhiPhiiiS0_iiii --------------------------
	.section	.nv.constant0._Z24nppiDilate_8u_C4R_kernelPKhiPhiiiS0_iiii,"a",@progbits
	.sectionflags	@""
	.align	4
.nv.constant0._Z24nppiDilate_8u_C4R_kernelPKhiPhiiiS0_iiii:
	.zero		960


//--------------------- .nv.constant0._Z24nppiDilate_8u_C1R_kernelPKhiPhiiiS0_iiii --------------------------
	.section	.nv.constant0._Z24nppiDilate_8u_C1R_kernelPKhiPhiiiS0_iiii,"a",@progbits
	.sectionflags	@""
	.align	4
.nv.constant0._Z24nppiDilate_8u_C1R_kernelPKhiPhiiiS0_iiii:
	.zero		960


//--------------------- .nv.constant0._Z24nppiErode_32f_C4R_kernelPKfiPfiiiPKhiiii --------------------------
	.section	.nv.constant0._Z24nppiErode_32f_C4R_kernelPKfiPfiiiPKhiiii,"a",@progbits
	.sectionflags	@""
	.align	4
.nv.constant0._Z24nppiErode_32f_C4R_kernelPKfiPfiiiPKhiiii:
	.zero		960


//--------------------- .nv.constant0._Z24nppiErode_32f_C1R_kernelPKfiPfiiiPKhiiii --------------------------
	.section	.nv.constant0._Z24nppiErode_32f_C1R_kernelPKfiPfiiiPKhiiii,"a",@progbits
	.sectionflags	@""
	.align	4
.nv.constant0._Z24nppiErode_32f_C1R_kernelPKfiPfiiiPKhiiii:
	.zero		960


//--------------------- .nv.constant0._Z23nppiErode_8u_C4R_kernelPKhiPhiiiS0_iiii --------------------------
	.section	.nv.constant0._Z23nppiErode_8u_C4R_kernelPKhiPhiiiS0_iiii,"a",@progbits
	.sectionflags	@""
	.align	4
.nv.constant0._Z23nppiErode_8u_C4R_kernelPKhiPhiiiS0_iiii:
	.zero		960


//--------------------- .nv.constant0._Z23nppiErode_8u_C1R_kernelPKhiPhiiiS0_iiii --------------------------
	.section	.nv.constant0._Z23nppiErode_8u_C1R_kernelPKhiPhiiiS0_iiii,"a",@progbits
	.sectionflags	@""
	.align	4
.nv.constant0._Z23nppiErode_8u_C1R_kernelPKhiPhiiiS0_iiii:
	.zero		960


//--------------------- .nv.constant0._Z28nppiDilate3x3_32f_C1R_kernelPKfiPfiii --------------------------
	.section	.nv.constant0._Z28nppiDilate3x3_32f_C1R_kernelPKfiPfiii,"a",@progbits
	.sectionflags	@""
	.align	4
.nv.constant0._Z28nppiDilate3x3_32f_C1R_kernelPKfiPfiii:
	.zero		932


//--------------------- .nv.constant0._Z27nppiDilate3x3_8u_C1R_kernelPKhiPhiii --------------------------
	.section	.nv.constant0._Z27nppiDilate3x3_8u_C1R_kernelPKhiPhiii,"a",@progbits
	.sectionflags	@""
	.align	4
.nv.constant0._Z27nppiDilate3x3_8u_C1R_kernelPKhiPhiii:
	.zero		932


//--------------------- .nv.constant0._Z27nppiErode3x3_32f_C1R_kernelPKfiPfiii --------------------------
	.section	.nv.constant0._Z27nppiErode3x3_32f_C1R_kernelPKfiPfiii,"a",@progbits
	.sectionflags	@""
	.align	4
.nv.constant0._Z27nppiErode3x3_32f_C1R_kernelPKfiPfiii:
	.zero		932


//--------------------- .nv.constant0._Z26nppiErode3x3_8u_C1R_kernelPKhiPhiii --------------------------
	.section	.nv.constant0._Z26nppiErode3x3_8u_C1R_kernelPKhiPhiii,"a",@progbits
	.sectionflags	@""
	.align	4
.nv.constant0._Z26nppiErode3x3_8u_C1R_kernelPKhiPhiii:
	.zero		932


//--------------------- SYMBOLS --------------------------

	.type		.nv.reservedSmem.offset0,@object
	.size		.nv.reservedSmem.offset0,0x4
